	.target	sm_90a

	.elftype	@"ET_EXEC"


//--------------------- .note.nv.tkinfo           --------------------------
	.section	.note.nv.tkinfo,"",@"SHT_NOTE"
	.sectionflags	@"SHF_NOTE_NV_TKINFO"
	.tkinfo
        /*0018*/ 	.word	0x00000002
        /*0030*/ 	.string	""
        /*0030*/ 	.string	"ptxas"
        /*0030*/ 	.string	"Cuda compilation tools, release 13.0, V13.0.88"
        /*0030*/ 	.string	"Build cuda_13.0.r13.0/compiler.36424714_0"
        /*0030*/ 	.string	"-arch sm_90a -m 64 "



//--------------------- .note.nv.cuinfo           --------------------------
	.section	.note.nv.cuinfo,"",@"SHT_NOTE"
	.sectionflags	@"SHF_NOTE_NV_CUINFO"
        /*0018*/ 	.short	0x0002
        /*001a*/ 	.short	0x005a
        /*001c*/ 	.short	0x0082
	.zero		2


//--------------------- .nv.info                  --------------------------
	.section	.nv.info,"",@"SHT_CUDA_INFO"
	.align	4


	//----- nvinfo : EIATTR_REGCOUNT
	.align		4
        /*0000*/ 	.byte	0x04, 0x2f
        /*0002*/ 	.short	(.L_12 - .L_11)
	.align		4
.L_11:
        /*0004*/ 	.word	index@(_ZN7cutlass13device_kernelINS_4gemm6kernel13GemmUniversalIN4cute5tupleIJiiiiEEENS1_10collective13CollectiveMmaINS1_37MainloopSm90TmaGmmaWarpSpecializedFP8ILi10ENS5_IJNS4_1CILi2EEENSA_ILi1EEESC_EEENS1_35KernelTmaWarpSpecializedCooperativeEEENS5_IJNSA_ILi128EEENSA_ILi224EEENSA_ILi64EEEEEENS_12float_e4m3_tENS5_IJlSC_lEEESK_SL_NS4_8TiledMMAINS4_8MMA_AtomIJNS4_4SM904GMMA30MMA_64x32x32_F32E4M3E4M3_SS_TNILNSP_7ScaleInE1ELSR_1EEEEEENS4_6LayoutISD_NS5_IJSC_NSA_ILi0EEESV_EEEEENS5_IJNS4_10UnderscoreESY_SY_EEEEENS4_13SM90_TMA_LOADENS4_14ComposedLayoutINS4_7SwizzleILi2ELi4ELi3EEENS4_18smem_ptr_flag_bitsILi8EEENSU_INS5_IJNSA_ILi8EEESI_EEENS5_IJSI_SC_EEEEEEEvNS4_8identityENS4_23SM90_TMA_LOAD_MULTICASTES1B_vS1C_EENS_8epilogue10collective6detail29Sm90TmaWarpSpecializedAdapterINS1G_15DefaultEpilogueISK_SL_SL_NS1F_6thread17LinearCombinationISK_Li1EffLNS1K_9ScaleType4KindE0ELNS_15FloatRoundStyleE2ESK_EENS1_15EpilogueDefaultEEEEEvvEEEEvNT_6ParamsE)
        /*0008*/ 	.word	0x000000a8


	//----- nvinfo : EIATTR_FRAME_SIZE
	.align		4
.L_12:
        /*000c*/ 	.byte	0x04, 0x11
        /*000e*/ 	.short	(.L_14 - .L_13)
	.align		4
.L_13:
        /*0010*/ 	.word	index@(_ZN7cutlass13device_kernelINS_4gemm6kernel13GemmUniversalIN4cute5tupleIJiiiiEEENS1_10collective13CollectiveMmaINS1_37MainloopSm90TmaGmmaWarpSpecializedFP8ILi10ENS5_IJNS4_1CILi2EEENSA_ILi1EEESC_EEENS1_35KernelTmaWarpSpecializedCooperativeEEENS5_IJNSA_ILi128EEENSA_ILi224EEENSA_ILi64EEEEEENS_12float_e4m3_tENS5_IJlSC_lEEESK_SL_NS4_8TiledMMAINS4_8MMA_AtomIJNS4_4SM904GMMA30MMA_64x32x32_F32E4M3E4M3_SS_TNILNSP_7ScaleInE1ELSR_1EEEEEENS4_6LayoutISD_NS5_IJSC_NSA_ILi0EEESV_EEEEENS5_IJNS4_10UnderscoreESY_SY_EEEEENS4_13SM90_TMA_LOADENS4_14ComposedLayoutINS4_7SwizzleILi2ELi4ELi3EEENS4_18smem_ptr_flag_bitsILi8EEENSU_INS5_IJNSA_ILi8EEESI_EEENS5_IJSI_SC_EEEEEEEvNS4_8identityENS4_23SM90_TMA_LOAD_MULTICASTES1B_vS1C_EENS_8epilogue10collective6detail29Sm90TmaWarpSpecializedAdapterINS1G_15DefaultEpilogueISK_SL_SL_NS1F_6thread17LinearCombinationISK_Li1EffLNS1K_9ScaleType4KindE0ELNS_15FloatRoundStyleE2ESK_EENS1_15EpilogueDefaultEEEEEvvEEEEvNT_6ParamsE)
        /*0014*/ 	.word	0x00000020


	//----- nvinfo : EIATTR_MIN_STACK_SIZE
	.align		4
.L_14:
        /*0018*/ 	.byte	0x04, 0x12
        /*001a*/ 	.short	(.L_16 - .L_15)
	.align		4
.L_15:
        /*001c*/ 	.word	index@(_ZN7cutlass13device_kernelINS_4gemm6kernel13GemmUniversalIN4cute5tupleIJiiiiEEENS1_10collective13CollectiveMmaINS1_37MainloopSm90TmaGmmaWarpSpecializedFP8ILi10ENS5_IJNS4_1CILi2EEENSA_ILi1EEESC_EEENS1_35KernelTmaWarpSpecializedCooperativeEEENS5_IJNSA_ILi128EEENSA_ILi224EEENSA_ILi64EEEEEENS_12float_e4m3_tENS5_IJlSC_lEEESK_SL_NS4_8TiledMMAINS4_8MMA_AtomIJNS4_4SM904GMMA30MMA_64x32x32_F32E4M3E4M3_SS_TNILNSP_7ScaleInE1ELSR_1EEEEEENS4_6LayoutISD_NS5_IJSC_NSA_ILi0EEESV_EEEEENS5_IJNS4_10UnderscoreESY_SY_EEEEENS4_13SM90_TMA_LOADENS4_14ComposedLayoutINS4_7SwizzleILi2ELi4ELi3EEENS4_18smem_ptr_flag_bitsILi8EEENSU_INS5_IJNSA_ILi8EEESI_EEENS5_IJSI_SC_EEEEEEEvNS4_8identityENS4_23SM90_TMA_LOAD_MULTICASTES1B_vS1C_EENS_8epilogue10collective6detail29Sm90TmaWarpSpecializedAdapterINS1G_15DefaultEpilogueISK_SL_SL_NS1F_6thread17LinearCombinationISK_Li1EffLNS1K_9ScaleType4KindE0ELNS_15FloatRoundStyleE2ESK_EENS1_15EpilogueDefaultEEEEEvvEEEEvNT_6ParamsE)
        /*0020*/ 	.word	0x00000020
.L_16:


//--------------------- .nv.compat                --------------------------
	.section	.nv.compat,"",@"SHT_CUDA_COMPAT_INFO"
	.align	4
        /*0000*/ 	.byte	0x02, 0x09, 0x01, 0x00, 0x02, 0x02, 0x04, 0x00, 0x02, 0x05, 0x05, 0x00, 0x03, 0x07, 0x01, 0x01
        /*0010*/ 	.byte	0x02, 0x03, 0x01, 0x00, 0x02, 0x06, 0x01, 0x00, 0x04, 0x0b, 0x08, 0x00, 0x00, 0x00, 0x00, 0x00
        /*0020*/ 	.byte	0x00, 0x00, 0x00, 0x00


//--------------------- .nv.info._ZN7cutlass13device_kernelINS_4gemm6kernel13GemmUniversalIN4cute5tupleIJiiiiEEENS1_10collective13CollectiveMmaINS1_37MainloopSm90TmaGmmaWarpSpecializedFP8ILi10ENS5_IJNS4_1CILi2EEENSA_ILi1EEESC_EEENS1_35KernelTmaWarpSpecializedCooperativeEEENS5_IJNSA_ILi128EEENSA_ILi224EEENSA_ILi64EEEEEENS_12float_e4m3_tENS5_IJlSC_lEEESK_SL_NS4_8TiledMMAINS4_8MMA_AtomIJNS4_4SM904GMMA30MMA_64x32x32_F32E4M3E4M3_SS_TNILNSP_7ScaleInE1ELSR_1EEEEEENS4_6LayoutISD_NS5_IJSC_NSA_ILi0EEESV_EEEEENS5_IJNS4_10UnderscoreESY_SY_EEEEENS4_13SM90_TMA_LOADENS4_14ComposedLayoutINS4_7SwizzleILi2ELi4ELi3EEENS4_18smem_ptr_flag_bitsILi8EEENSU_INS5_IJNSA_ILi8EEESI_EEENS5_IJSI_SC_EEEEEEEvNS4_8identityENS4_23SM90_TMA_LOAD_MULTICASTES1B_vS1C_EENS_8epilogue10collective6detail29Sm90TmaWarpSpecializedAdapterINS1G_15DefaultEpilogueISK_SL_SL_NS1F_6thread17LinearCombinationISK_Li1EffLNS1K_9ScaleType4KindE0ELNS_15FloatRoundStyleE2ESK_EENS1_15EpilogueDefaultEEEEEvvEEEEvNT_6ParamsE --------------------------
	.section	.nv.info._ZN7cutlass13device_kernelINS_4gemm6kernel13GemmUniversalIN4cute5tupleIJiiiiEEENS1_10collective13CollectiveMmaINS1_37MainloopSm90TmaGmmaWarpSpecializedFP8ILi10ENS5_IJNS4_1CILi2EEENSA_ILi1EEESC_EEENS1_35KernelTmaWarpSpecializedCooperativeEEENS5_IJNSA_ILi128EEENSA_ILi224EEENSA_ILi64EEEEEENS_12float_e4m3_tENS5_IJlSC_lEEESK_SL_NS4_8TiledMMAINS4_8MMA_AtomIJNS4_4SM904GMMA30MMA_64x32x32_F32E4M3E4M3_SS_TNILNSP_7ScaleInE1ELSR_1EEEEEENS4_6LayoutISD_NS5_IJSC_NSA_ILi0EEESV_EEEEENS5_IJNS4_10UnderscoreESY_SY_EEEEENS4_13SM90_TMA_LOADENS4_14ComposedLayoutINS4_7SwizzleILi2ELi4ELi3EEENS4_18smem_ptr_flag_bitsILi8EEENSU_INS5_IJNSA_ILi8EEESI_EEENS5_IJSI_SC_EEEEEEEvNS4_8identityENS4_23SM90_TMA_LOAD_MULTICASTES1B_vS1C_EENS_8epilogue10collective6detail29Sm90TmaWarpSpecializedAdapterINS1G_15DefaultEpilogueISK_SL_SL_NS1F_6thread17LinearCombinationISK_Li1EffLNS1K_9ScaleType4KindE0ELNS_15FloatRoundStyleE2ESK_EENS1_15EpilogueDefaultEEEEEvvEEEEvNT_6ParamsE,"",@"SHT_CUDA_INFO"
	.sectionflags	@""
	.align	4


	//----- nvinfo : EIATTR_CUDA_API_VERSION
	.align		4
        /*0000*/ 	.byte	0x04, 0x37
        /*0002*/ 	.short	(.L_18 - .L_17)
.L_17:
        /*0004*/ 	.word	0x00000082


	//----- nvinfo : EIATTR_KPARAM_INFO
	.align		4
.L_18:
        /*0008*/ 	.byte	0x04, 0x17
        /*000a*/ 	.short	(.L_20 - .L_19)
.L_19:
        /*000c*/ 	.word	0x00000000
        /*0010*/ 	.short	0x0000
        /*0012*/ 	.short	0x0070
        /*0014*/ 	.byte	0x00, 0xf0, 0x01, 0x10


	//----- nvinfo : EIATTR_SPARSE_MMA_MASK
	.align		4
.L_20:
        /*0018*/ 	.byte	0x03, 0x50
        /*001a*/ 	.short	0x0000


	//----- nvinfo : EIATTR_MAXREG_COUNT
	.align		4
        /*001c*/ 	.byte	0x03, 0x1b
        /*001e*/ 	.short	0x00a8


	//----- nvinfo : EIATTR_NUM_BARRIERS
	.align		4
        /*0020*/ 	.byte	0x02, 0x4c
        /*0022*/ 	.byte	0x01
	.zero		1


	//----- nvinfo : EIATTR_ANNOTATIONS
	.align		4
        /*0024*/ 	.byte	0x04, 0x55
        /*0026*/ 	.short	(.L_22 - .L_21)


	//   ....[0]....
.L_21:
        /*0028*/ 	.word	0x00000001
        /*002c*/ 	.byte	0x00, 0x08, 0x00, 0x00, 0x01, 0x00, 0x00, 0x00, 0xf0, 0x08, 0x00, 0x00, 0x01, 0x00, 0x00, 0x00
        /* <DEDUP_REMOVED lines=13> */
        /*010c*/ 	.byte	0xc0, 0xdd, 0x00, 0x00


	//----- nvinfo : EIATTR_MERCURY_ISA_VERSION
	.align		4
.L_22:
        /*0110*/ 	.byte	0x03, 0x5f
        /*0112*/ 	.short	0x0101


	//----- nvinfo : EIATTR_INT_WARP_WIDE_INSTR_OFFSETS
	.align		4
        /*0114*/ 	.byte	0x04, 0x31
        /*0116*/ 	.short	(.L_24 - .L_23)


	//   ....[0]....
.L_23:
        /*0118*/ 	.word	0x00000640


	//   ....[1]....
        /*011c*/ 	.word	0x00000660


	//   ....[2]....
        /*0120*/ 	.word	0x000007d0


	//----- nvinfo : EIATTR_COOP_GROUP_MASK_REGIDS
	.align		4
.L_24:
        /*0124*/ 	.byte	0x04, 0x29
        /*0126*/ 	.short	(.L_26 - .L_25)


	//   ....[0]....
.L_25:
        /*0128*/ 	.word	0xffffffff


	//   ....[1]....
        /*012c*/ 	.word	0xffffffff


	//   ....[2]....
        /*0130*/ 	.word	0xffffffff


	//   ....[3]....
        /*0134*/ 	.word	0xffffffff


	//   ....[4]....
        /*0138*/ 	.word	0xffffffff


	//   ....[5]....
        /*013c*/ 	.word	0xffffffff


	//----- nvinfo : EIATTR_COOP_GROUP_INSTR_OFFSETS
	.align		4
.L_26:
        /*0140*/ 	.byte	0x04, 0x28
        /*0142*/ 	.short	(.L_28 - .L_27)


	//   ....[0]....
.L_27:
        /*0144*/ 	.word	0x00000070


	//   ....[1]....
        /*0148*/ 	.word	0x00000080


	//   ....[2]....
        /*014c*/ 	.word	0x000001a0


	//   ....[3]....
        /*0150*/ 	.word	0x000004b0


	//   ....[4]....
        /*0154*/ 	.word	0x00000930


	//   ....[5]....
        /*0158*/ 	.word	0x00001680


	//----- nvinfo : EIATTR_REG_RECONFIG
	.align		4
.L_28:
        /*015c*/ 	.byte	0x01, 0x54
	.zero		2


	//----- nvinfo : EIATTR_MBARRIER_INSTR_OFFSETS
	.align		4
        /*0160*/ 	.byte	0x04, 0x39
        /*0162*/ 	.short	(.L_30 - .L_29)


	//   ....[0]....
.L_29:
        /*0164*/ 	.word	0x00000340
        /*0168*/ 	.word	0x000000ff
        /*016c*/ 	.word	0x00000000
        /*0170*/ 	.short	0x0100
        /*0172*/ 	.byte	0x0a
	.zero		1


	//   ....[1]....
        /*0174*/ 	.word	0x00000350
        /*0178*/ 	.word	0x000000ff
        /*017c*/ 	.word	0x00000050
        /*0180*/ 	.short	0x0100
        /*0182*/ 	.byte	0x0a
	.zero		1


	//   ....[2]....
        /*0184*/ 	.word	0x00000360
        /*0188*/ 	.word	0x000000ff
        /*018c*/ 	.word	0x00000008
        /*0190*/ 	.short	0x0100
        /*0192*/ 	.byte	0x0a
	.zero		1


	//   ....[3]....
        /*0194*/ 	.word	0x00000370
        /*0198*/ 	.word	0x000000ff
        /*019c*/ 	.word	0x00000058
        /*01a0*/ 	.short	0x0100
        /*01a2*/ 	.byte	0x0a
	.zero		1


	//   ....[4]....
        /*01a4*/ 	.word	0x00000380
        /*01a8*/ 	.word	0x000000ff
        /*01ac*/ 	.word	0x00000010
        /*01b0*/ 	.short	0x0100
        /*01b2*/ 	.byte	0x0a
	.zero		1


	//   ....[5]....
        /*01b4*/ 	.word	0x00000390
        /*01b8*/ 	.word	0x000000ff
        /*01bc*/ 	.word	0x00000060
        /*01c0*/ 	.short	0x0100
        /*01c2*/ 	.byte	0x0a
	.zero		1


	//   ....[6]....
        /*01c4*/ 	.word	0x000003a0
        /*01c8*/ 	.word	0x000000ff
        /*01cc*/ 	.word	0x00000018
        /*01d0*/ 	.short	0x0100
        /*01d2*/ 	.byte	0x0a
	.zero		1


	//   ....[7]....
        /*01d4*/ 	.word	0x000003b0
        /*01d8*/ 	.word	0x000000ff
        /*01dc*/ 	.word	0x00000068
        /*01e0*/ 	.short	0x0100
        /*01e2*/ 	.byte	0x0a
	.zero		1


	//   ....[8]....
        /*01e4*/ 	.word	0x000003c0
        /*01e8*/ 	.word	0x000000ff
        /*01ec*/ 	.word	0x00000020
        /*01f0*/ 	.short	0x0100
        /*01f2*/ 	.byte	0x0a
	.zero		1


	//   ....[9]....
        /*01f4*/ 	.word	0x000003d0
        /*01f8*/ 	.word	0x000000ff
        /*01fc*/ 	.word	0x00000070
        /*0200*/ 	.short	0x0100
        /*0202*/ 	.byte	0x0a
	.zero		1


	//   ....[10]....
        /*0204*/ 	.word	0x000003e0
        /*0208*/ 	.word	0x000000ff
        /*020c*/ 	.word	0x00000028
        /*0210*/ 	.short	0x0100
        /*0212*/ 	.byte	0x0a
	.zero		1


	//   ....[11]....
        /*0214*/ 	.word	0x000003f0
        /*0218*/ 	.word	0x000000ff
        /*021c*/ 	.word	0x00000078
        /*0220*/ 	.short	0x0100
        /*0222*/ 	.byte	0x0a
	.zero		1


	//   ....[12]....
        /*0224*/ 	.word	0x00000400
        /*0228*/ 	.word	0x000000ff
        /*022c*/ 	.word	0x00000030
        /*0230*/ 	.short	0x0100
        /*0232*/ 	.byte	0x0a
	.zero		1


	//   ....[13]....
        /*0234*/ 	.word	0x00000410
        /*0238*/ 	.word	0x000000ff
        /*023c*/ 	.word	0x00000080
        /*0240*/ 	.short	0x0100
        /*0242*/ 	.byte	0x0a
	.zero		1


	//   ....[14]....
        /*0244*/ 	.word	0x00000420
        /*0248*/ 	.word	0x000000ff
        /*024c*/ 	.word	0x00000038
        /*0250*/ 	.short	0x0100
        /*0252*/ 	.byte	0x0a
	.zero		1


	//   ....[15]....
        /*0254*/ 	.word	0x00000430
        /*0258*/ 	.word	0x000000ff
        /*025c*/ 	.word	0x00000088
        /*0260*/ 	.short	0x0100
        /*0262*/ 	.byte	0x0a
	.zero		1


	//   ....[16]....
        /*0264*/ 	.word	0x00000440
        /*0268*/ 	.word	0x000000ff
        /*026c*/ 	.word	0x00000040
        /*0270*/ 	.short	0x0100
        /*0272*/ 	.byte	0x0a
	.zero		1


	//   ....[17]....
        /*0274*/ 	.word	0x00000450
        /*0278*/ 	.word	0x000000ff
        /*027c*/ 	.word	0x00000090
        /*0280*/ 	.short	0x0100
        /*0282*/ 	.byte	0x0a
	.zero		1


	//   ....[18]....
        /*0284*/ 	.word	0x00000460
        /*0288*/ 	.word	0x000000ff
        /*028c*/ 	.word	0x00000048
        /*0290*/ 	.short	0x0100
        /*0292*/ 	.byte	0x0a
	.zero		1


	//   ....[19]....
        /*0294*/ 	.word	0x00000470
        /*0298*/ 	.word	0x000000ff
        /*029c*/ 	.word	0x00000098
        /*02a0*/ 	.short	0x0100
        /*02a2*/ 	.byte	0x0a
	.zero		1


	//   ....[20]....
        /*02a4*/ 	.word	0x00000860
        /*02a8*/ 	.word	0x000000ff
        /*02ac*/ 	.word	0x000000b0
        /*02b0*/ 	.short	0x0100
        /*02b2*/ 	.byte	0x08
	.zero		1


	//   ....[21]....
        /*02b4*/ 	.word	0x000008d0
        /*02b8*/ 	.word	0x000000ff
        /*02bc*/ 	.word	0x000000b8
        /*02c0*/ 	.short	0x0100
        /*02c2*/ 	.byte	0x08
	.zero		1


	//   ....[22]....
        /*02c4*/ 	.word	0x00001cd0
        /*02c8*/ 	.word	0x000000ff
        /*02cc*/ 	.word	0x00000000
        /*02d0*/ 	.short	0x010a
        /*02d2*/ 	.byte	0x0c
	.zero		1


	//   ....[23]....
        /*02d4*/ 	.word	0x00001d30
        /*02d8*/ 	.word	0x000000ff
        /*02dc*/ 	.word	0x00000000
        /*02e0*/ 	.short	0x010a
        /*02e2*/ 	.byte	0x0c
	.zero		1


	//   ....[24]....
        /*02e4*/ 	.word	0x00002df0
        /*02e8*/ 	.word	0x000000ff
        /*02ec*/ 	.word	0x00000000
        /*02f0*/ 	.short	0x010a
        /*02f2*/ 	.byte	0x12
	.zero		1


	//   ....[25]....
        /*02f4*/ 	.word	0x00002e30
        /*02f8*/ 	.word	0x000000ff
        /*02fc*/ 	.word	0x00000000
        /*0300*/ 	.short	0x010a
        /*0302*/ 	.byte	0x12
	.zero		1


	//   ....[26]....
        /*0304*/ 	.word	0x00003ba0
        /*0308*/ 	.word	0x000000e3
        /*030c*/ 	.word	0x00000000
        /*0310*/ 	.short	0x0101
        /*0312*/ 	.byte	0x3f
	.zero		1


	//   ....[27]....
        /*0314*/ 	.word	0x00004560
        /*0318*/ 	.word	0x00000018
        /*031c*/ 	.word	0x00000000
        /*0320*/ 	.short	0x0101
        /*0322*/ 	.byte	0x3f
	.zero		1


	//   ....[28]....
        /*0324*/ 	.word	0x0000d930
        /*0328*/ 	.word	0x0000000d
        /*032c*/ 	.word	0x00000050
        /*0330*/ 	.short	0x010a
        /*0332*/ 	.byte	0x3f
	.zero		1


	//   ....[29]....
        /*0334*/ 	.word	0x0000dd00
        /*0338*/ 	.word	0x00000005
        /*033c*/ 	.word	0x000000b8
        /*0340*/ 	.short	0x0101
        /*0342*/ 	.byte	0x3f
	.zero		1


	//   ....[30]....
        /*0344*/ 	.word	0x0000e480
        /*0348*/ 	.word	0x00000007
        /*034c*/ 	.word	0x00000000
        /*0350*/ 	.short	0x010a
        /*0352*/ 	.byte	0x3f
	.zero		1


	//   ....[31]....
        /*0354*/ 	.word	0x0000e500
        /*0358*/ 	.word	0x00000008
        /*035c*/ 	.word	0x00000000
        /*0360*/ 	.short	0x010a
        /*0362*/ 	.byte	0x3f
	.zero		1


	//   ....[32]....
        /*0364*/ 	.word	0x0000e590
        /*0368*/ 	.word	0x00000009
        /*036c*/ 	.word	0x00000000
        /*0370*/ 	.short	0x010a
        /*0372*/ 	.byte	0x3f
	.zero		1


	//   ....[33]....
        /*0374*/ 	.word	0x0000e620
        /*0378*/ 	.word	0x00000008
        /*037c*/ 	.word	0x00000000
        /*0380*/ 	.short	0x010a
        /*0382*/ 	.byte	0x3f
	.zero		1


	//   ....[34]....
        /*0384*/ 	.word	0x0000e6b0
        /*0388*/ 	.word	0x00000009
        /*038c*/ 	.word	0x00000000
        /*0390*/ 	.short	0x010a
        /*0392*/ 	.byte	0x3f
	.zero		1


	//   ....[35]....
        /*0394*/ 	.word	0x0000e740
        /*0398*/ 	.word	0x00000008
        /*039c*/ 	.word	0x00000000
        /*03a0*/ 	.short	0x010a
        /*03a2*/ 	.byte	0x3f
	.zero		1


	//   ....[36]....
        /*03a4*/ 	.word	0x0000e7d0
        /*03a8*/ 	.word	0x00000009
        /*03ac*/ 	.word	0x00000000
        /*03b0*/ 	.short	0x010a
        /*03b2*/ 	.byte	0x3f
	.zero		1


	//   ....[37]....
        /*03b4*/ 	.word	0x0000e860
        /*03b8*/ 	.word	0x00000008
        /*03bc*/ 	.word	0x00000000
        /*03c0*/ 	.short	0x010a
        /*03c2*/ 	.byte	0x3f
	.zero		1


	//   ....[38]....
        /*03c4*/ 	.word	0x0000e8f0
        /*03c8*/ 	.word	0x0000000b
        /*03cc*/ 	.word	0x00000000
        /*03d0*/ 	.short	0x010a
        /*03d2*/ 	.byte	0x3f
	.zero		1


	//   ....[39]....
        /*03d4*/ 	.word	0x0000e980
        /*03d8*/ 	.word	0x00000003
        /*03dc*/ 	.word	0x00000000
        /*03e0*/ 	.short	0x010a
        /*03e2*/ 	.byte	0x3f
	.zero		1


	//   ....[40]....
        /*03e4*/ 	.word	0x0000e9f0
        /*03e8*/ 	.word	0x00000003
        /*03ec*/ 	.word	0x00000000
        /*03f0*/ 	.short	0x010a
        /*03f2*/ 	.byte	0x3f
	.zero		1


	//   ....[41]....
        /*03f4*/ 	.word	0x0000ea50
        /*03f8*/ 	.word	0x000000e4
        /*03fc*/ 	.word	0x00000000
        /*0400*/ 	.short	0x010a
        /*0402*/ 	.byte	0x3f
	.zero		1


	//   ....[42]....
        /*0404*/ 	.word	0x0000eb20
        /*0408*/ 	.word	0x0000000d
        /*040c*/ 	.word	0x00000050
        /*0410*/ 	.short	0x010a
        /*0412*/ 	.byte	0x3f
	.zero		1


	//   ....[43]....
        /*0414*/ 	.word	0x0000ebf0
        /*0418*/ 	.word	0x00000007
        /*041c*/ 	.word	0x00000000
        /*0420*/ 	.short	0x010a
        /*0422*/ 	.byte	0x3f
	.zero		1


	//   ....[44]....
        /*0424*/ 	.word	0x0000ec40
        /*0428*/ 	.word	0x00000008
        /*042c*/ 	.word	0x00000000
        /*0430*/ 	.short	0x010a
        /*0432*/ 	.byte	0x3f
	.zero		1


	//   ....[45]....
        /*0434*/ 	.word	0x0000ec90
        /*0438*/ 	.word	0x00000009
        /*043c*/ 	.word	0x00000000
        /*0440*/ 	.short	0x010a
        /*0442*/ 	.byte	0x3f
	.zero		1


	//   ....[46]....
        /*0444*/ 	.word	0x0000ece0
        /*0448*/ 	.word	0x00000008
        /*044c*/ 	.word	0x00000000
        /*0450*/ 	.short	0x010a
        /*0452*/ 	.byte	0x3f
	.zero		1


	//   ....[47]....
        /*0454*/ 	.word	0x0000ed30
        /*0458*/ 	.word	0x00000009
        /*045c*/ 	.word	0x00000000
        /*0460*/ 	.short	0x010a
        /*0462*/ 	.byte	0x3f
	.zero		1


	//   ....[48]....
        /*0464*/ 	.word	0x0000ed80
        /*0468*/ 	.word	0x00000008
        /*046c*/ 	.word	0x00000000
        /*0470*/ 	.short	0x010a
        /*0472*/ 	.byte	0x3f
	.zero		1


	//   ....[49]....
        /*0474*/ 	.word	0x0000edd0
        /*0478*/ 	.word	0x00000009
        /*047c*/ 	.word	0x00000000
        /*0480*/ 	.short	0x010a
        /*0482*/ 	.byte	0x3f
	.zero		1


	//   ....[50]....
        /*0484*/ 	.word	0x0000ee20
        /*0488*/ 	.word	0x00000008
        /*048c*/ 	.word	0x00000000
        /*0490*/ 	.short	0x010a
        /*0492*/ 	.byte	0x3f
	.zero		1


	//   ....[51]....
        /*0494*/ 	.word	0x0000ee70
        /*0498*/ 	.word	0x0000000b
        /*049c*/ 	.word	0x00000000
        /*04a0*/ 	.short	0x010a
        /*04a2*/ 	.byte	0x3f
	.zero		1


	//----- nvinfo : EIATTR_NUM_MBARRIERS
	.align		4
.L_30:
        /*04a4*/ 	.byte	0x03, 0x38
        /*04a6*/ 	.short	0x0016


	//----- nvinfo : EIATTR_EXIT_INSTR_OFFSETS
	.align		4
        /*04a8*/ 	.byte	0x04, 0x1c
        /*04aa*/ 	.short	(.L_32 - .L_31)


	//   ....[0]....
.L_31:
        /*04ac*/ 	.word	0x00000ac0


	//   ....[1]....
        /*04b0*/ 	.word	0x00001350


	//   ....[2]....
        /*04b4*/ 	.word	0x0000d030


	//   ....[3]....
        /*04b8*/ 	.word	0x0000d5c0


	//   ....[4]....
        /*04bc*/ 	.word	0x0000e9d0


	//----- nvinfo : EIATTR_MAX_THREADS
	.align		4
.L_32:
        /*04c0*/ 	.byte	0x04, 0x05
        /*04c2*/ 	.short	(.L_34 - .L_33)
.L_33:
        /*04c4*/ 	.word	0x00000180
        /*04c8*/ 	.word	0x00000001
        /*04cc*/ 	.word	0x00000001


	//----- nvinfo : EIATTR_CRS_STACK_SIZE
	.align		4
.L_34:
        /*04d0*/ 	.byte	0x04, 0x1e
        /*04d2*/ 	.short	(.L_36 - .L_35)
.L_35:
        /*04d4*/ 	.word	0x00000000


	//----- nvinfo : EIATTR_CBANK_PARAM_SIZE
	.align		4
.L_36:
        /*04d8*/ 	.byte	0x03, 0x19
        /*04da*/ 	.short	0x0470


	//----- nvinfo : EIATTR_PARAM_CBANK
	.align		4
        /*04dc*/ 	.byte	0x04, 0x0a
        /*04de*/ 	.short	(.L_38 - .L_37)
	.align		4
.L_37:
        /*04e0*/ 	.word	index@(.nv.constant0._ZN7cutlass13device_kernelINS_4gemm6kernel13GemmUniversalIN4cute5tupleIJiiiiEEENS1_10collective13CollectiveMmaINS1_37MainloopSm90TmaGmmaWarpSpecializedFP8ILi10ENS5_IJNS4_1CILi2EEENSA_ILi1EEESC_EEENS1_35KernelTmaWarpSpecializedCooperativeEEENS5_IJNSA_ILi128EEENSA_ILi224EEENSA_ILi64EEEEEENS_12float_e4m3_tENS5_IJlSC_lEEESK_SL_NS4_8TiledMMAINS4_8MMA_AtomIJNS4_4SM904GMMA30MMA_64x32x32_F32E4M3E4M3_SS_TNILNSP_7ScaleInE1ELSR_1EEEEEENS4_6LayoutISD_NS5_IJSC_NSA_ILi0EEESV_EEEEENS5_IJNS4_10UnderscoreESY_SY_EEEEENS4_13SM90_TMA_LOADENS4_14ComposedLayoutINS4_7SwizzleILi2ELi4ELi3EEENS4_18smem_ptr_flag_bitsILi8EEENSU_INS5_IJNSA_ILi8EEESI_EEENS5_IJSI_SC_EEEEEEEvNS4_8identityENS4_23SM90_TMA_LOAD_MULTICASTES1B_vS1C_EENS_8epilogue10collective6detail29Sm90TmaWarpSpecializedAdapterINS1G_15DefaultEpilogueISK_SL_SL_NS1F_6thread17LinearCombinationISK_Li1EffLNS1K_9ScaleType4KindE0ELNS_15FloatRoundStyleE2ESK_EENS1_15EpilogueDefaultEEEEEvvEEEEvNT_6ParamsE)
        /*04e4*/ 	.short	0x0210
        /*04e6*/ 	.short	0x0470


	//----- nvinfo : EIATTR_SW_WAR
	.align		4
.L_38:
        /*04e8*/ 	.byte	0x04, 0x36
        /*04ea*/ 	.short	(.L_40 - .L_39)
.L_39:
        /*04ec*/ 	.word	0x00000008
.L_40:


//--------------------- .nv.callgraph             --------------------------
	.section	.nv.callgraph,"",@"SHT_CUDA_CALLGRAPH"
	.align	4
	.sectionentsize	8
	.align		4
        /*0000*/ 	.word	0x00000000
	.align		4
        /*0004*/ 	.word	0xffffffff
	.align		4
        /*0008*/ 	.word	0x00000000
	.align		4
        /*000c*/ 	.word	0xfffffffe
	.align		4
        /*0010*/ 	.word	0x00000000
	.align		4
        /*0014*/ 	.word	0xfffffffd
	.align		4
        /*0018*/ 	.word	0x00000000
	.align		4
        /*001c*/ 	.word	0xfffffffc


//--------------------- .nv.constant4             --------------------------
	.section	.nv.constant4,"a",@progbits
	.align	8
	.align		8
.nv.constant4:
        /*0000*/ 	.dword	_ZN40_INTERNAL_29acc33a_4_k_cu_325b2c06_143904cuda3std3__45__cpo5beginE
	.align		8
        /*0008*/ 	.dword	_ZN40_INTERNAL_29acc33a_4_k_cu_325b2c06_143904cuda3std3__45__cpo3endE
	.align		8
        /*0010*/ 	.dword	_ZN40_INTERNAL_29acc33a_4_k_cu_325b2c06_143904cuda3std3__45__cpo6cbeginE
	.align		8
        /*0018*/ 	.dword	_ZN40_INTERNAL_29acc33a_4_k_cu_325b2c06_143904cuda3std3__45__cpo4cendE
	.align		8
        /*0020*/ 	.dword	_ZN40_INTERNAL_29acc33a_4_k_cu_325b2c06_143904cuda3std3__442_GLOBAL__N__29acc33a_4_k_cu_325b2c06_143906ignoreE
	.align		8
        /*0028*/ 	.dword	_ZN40_INTERNAL_29acc33a_4_k_cu_325b2c06_143904cuda3std3__419piecewise_constructE
	.align		8
        /*0030*/ 	.dword	_ZN40_INTERNAL_29acc33a_4_k_cu_325b2c06_143904cuda3std3__48in_placeE
	.align		8
        /*0038*/ 	.dword	_ZN40_INTERNAL_29acc33a_4_k_cu_325b2c06_143904cuda3std6ranges3__45__cpo4swapE
	.align		8
        /*0040*/ 	.dword	_ZN40_INTERNAL_29acc33a_4_k_cu_325b2c06_143904cuda3std6ranges3__45__cpo9iter_moveE
	.align		8
        /*0048*/ 	.dword	_ZN40_INTERNAL_29acc33a_4_k_cu_325b2c06_143904cute7productE
	.align		8
        /*0050*/ 	.dword	_ZN40_INTERNAL_29acc33a_4_k_cu_325b2c06_143904cute1_E


//--------------------- .text._ZN7cutlass13device_kernelINS_4gemm6kernel13GemmUniversalIN4cute5tupleIJiiiiEEENS1_10collective13CollectiveMmaINS1_37MainloopSm90TmaGmmaWarpSpecializedFP8ILi10ENS5_IJNS4_1CILi2EEENSA_ILi1EEESC_EEENS1_35KernelTmaWarpSpecializedCooperativeEEENS5_IJNSA_ILi128EEENSA_ILi224EEENSA_ILi64EEEEEENS_12float_e4m3_tENS5_IJlSC_lEEESK_SL_NS4_8TiledMMAINS4_8MMA_AtomIJNS4_4SM904GMMA30MMA_64x32x32_F32E4M3E4M3_SS_TNILNSP_7ScaleInE1ELSR_1EEEEEENS4_6LayoutISD_NS5_IJSC_NSA_ILi0EEESV_EEEEENS5_IJNS4_10UnderscoreESY_SY_EEEEENS4_13SM90_TMA_LOADENS4_14ComposedLayoutINS4_7SwizzleILi2ELi4ELi3EEENS4_18smem_ptr_flag_bitsILi8EEENSU_INS5_IJNSA_ILi8EEESI_EEENS5_IJSI_SC_EEEEEEEvNS4_8identityENS4_23SM90_TMA_LOAD_MULTICASTES1B_vS1C_EENS_8epilogue10collective6detail29Sm90TmaWarpSpecializedAdapterINS1G_15DefaultEpilogueISK_SL_SL_NS1F_6thread17LinearCombinationISK_Li1EffLNS1K_9ScaleType4KindE0ELNS_15FloatRoundStyleE2ESK_EENS1_15EpilogueDefaultEEEEEvvEEEEvNT_6ParamsE --------------------------
	.section	.text._ZN7cutlass13device_kernelINS_4gemm6kernel13GemmUniversalIN4cute5tupleIJiiiiEEENS1_10collective13CollectiveMmaINS1_37MainloopSm90TmaGmmaWarpSpecializedFP8ILi10ENS5_IJNS4_1CILi2EEENSA_ILi1EEESC_EEENS1_35KernelTmaWarpSpecializedCooperativeEEENS5_IJNSA_ILi128EEENSA_ILi224EEENSA_ILi64EEEEEENS_12float_e4m3_tENS5_IJlSC_lEEESK_SL_NS4_8TiledMMAINS4_8MMA_AtomIJNS4_4SM904GMMA30MMA_64x32x32_F32E4M3E4M3_SS_TNILNSP_7ScaleInE1ELSR_1EEEEEENS4_6LayoutISD_NS5_IJSC_NSA_ILi0EEESV_EEEEENS5_IJNS4_10UnderscoreESY_SY_EEEEENS4_13SM90_TMA_LOADENS4_14ComposedLayoutINS4_7SwizzleILi2ELi4ELi3EEENS4_18smem_ptr_flag_bitsILi8EEENSU_INS5_IJNSA_ILi8EEESI_EEENS5_IJSI_SC_EEEEEEEvNS4_8identityENS4_23SM90_TMA_LOAD_MULTICASTES1B_vS1C_EENS_8epilogue10collective6detail29Sm90TmaWarpSpecializedAdapterINS1G_15DefaultEpilogueISK_SL_SL_NS1F_6thread17LinearCombinationISK_Li1EffLNS1K_9ScaleType4KindE0ELNS_15FloatRoundStyleE2ESK_EENS1_15EpilogueDefaultEEEEEvvEEEEvNT_6ParamsE,"ax",@progbits
	.align	128
.text._ZN7cutlass13device_kernelINS_4gemm6kernel13GemmUniversalIN4cute5tupleIJiiiiEEENS1_10collective13CollectiveMmaINS1_37MainloopSm90TmaGmmaWarpSpecializedFP8ILi10ENS5_IJNS4_1CILi2EEENSA_ILi1EEESC_EEENS1_35KernelTmaWarpSpecializedCooperativeEEENS5_IJNSA_ILi128EEENSA_ILi224EEENSA_ILi64EEEEEENS_12float_e4m3_tENS5_IJlSC_lEEESK_SL_NS4_8TiledMMAINS4_8MMA_AtomIJNS4_4SM904GMMA30MMA_64x32x32_F32E4M3E4M3_SS_TNILNSP_7ScaleInE1ELSR_1EEEEEENS4_6LayoutISD_NS5_IJSC_NSA_ILi0EEESV_EEEEENS5_IJNS4_10UnderscoreESY_SY_EEEEENS4_13SM90_TMA_LOADENS4_14ComposedLayoutINS4_7SwizzleILi2ELi4ELi3EEENS4_18smem_ptr_flag_bitsILi8EEENSU_INS5_IJNSA_ILi8EEESI_EEENS5_IJSI_SC_EEEEEEEvNS4_8identityENS4_23SM90_TMA_LOAD_MULTICASTES1B_vS1C_EENS_8epilogue10collective6detail29Sm90TmaWarpSpecializedAdapterINS1G_15DefaultEpilogueISK_SL_SL_NS1F_6thread17LinearCombinationISK_Li1EffLNS1K_9ScaleType4KindE0ELNS_15FloatRoundStyleE2ESK_EENS1_15EpilogueDefaultEEEEEvvEEEEvNT_6ParamsE:
        .type           _ZN7cutlass13device_kernelINS_4gemm6kernel13GemmUniversalIN4cute5tupleIJiiiiEEENS1_10collective13CollectiveMmaINS1_37MainloopSm90TmaGmmaWarpSpecializedFP8ILi10ENS5_IJNS4_1CILi2EEENSA_ILi1EEESC_EEENS1_35KernelTmaWarpSpecializedCooperativeEEENS5_IJNSA_ILi128EEENSA_ILi224EEENSA_ILi64EEEEEENS_12float_e4m3_tENS5_IJlSC_lEEESK_SL_NS4_8TiledMMAINS4_8MMA_AtomIJNS4_4SM904GMMA30MMA_64x32x32_F32E4M3E4M3_SS_TNILNSP_7ScaleInE1ELSR_1EEEEEENS4_6LayoutISD_NS5_IJSC_NSA_ILi0EEESV_EEEEENS5_IJNS4_10UnderscoreESY_SY_EEEEENS4_13SM90_TMA_LOADENS4_14ComposedLayoutINS4_7SwizzleILi2ELi4ELi3EEENS4_18smem_ptr_flag_bitsILi8EEENSU_INS5_IJNSA_ILi8EEESI_EEENS5_IJSI_SC_EEEEEEEvNS4_8identityENS4_23SM90_TMA_LOAD_MULTICASTES1B_vS1C_EENS_8epilogue10collective6detail29Sm90TmaWarpSpecializedAdapterINS1G_15DefaultEpilogueISK_SL_SL_NS1F_6thread17LinearCombinationISK_Li1EffLNS1K_9ScaleType4KindE0ELNS_15FloatRoundStyleE2ESK_EENS1_15EpilogueDefaultEEEEEvvEEEEvNT_6ParamsE,@function
        .size           _ZN7cutlass13device_kernelINS_4gemm6kernel13GemmUniversalIN4cute5tupleIJiiiiEEENS1_10collective13CollectiveMmaINS1_37MainloopSm90TmaGmmaWarpSpecializedFP8ILi10ENS5_IJNS4_1CILi2EEENSA_ILi1EEESC_EEENS1_35KernelTmaWarpSpecializedCooperativeEEENS5_IJNSA_ILi128EEENSA_ILi224EEENSA_ILi64EEEEEENS_12float_e4m3_tENS5_IJlSC_lEEESK_SL_NS4_8TiledMMAINS4_8MMA_AtomIJNS4_4SM904GMMA30MMA_64x32x32_F32E4M3E4M3_SS_TNILNSP_7ScaleInE1ELSR_1EEEEEENS4_6LayoutISD_NS5_IJSC_NSA_ILi0EEESV_EEEEENS5_IJNS4_10UnderscoreESY_SY_EEEEENS4_13SM90_TMA_LOADENS4_14ComposedLayoutINS4_7SwizzleILi2ELi4ELi3EEENS4_18smem_ptr_flag_bitsILi8EEENSU_INS5_IJNSA_ILi8EEESI_EEENS5_IJSI_SC_EEEEEEEvNS4_8identityENS4_23SM90_TMA_LOAD_MULTICASTES1B_vS1C_EENS_8epilogue10collective6detail29Sm90TmaWarpSpecializedAdapterINS1G_15DefaultEpilogueISK_SL_SL_NS1F_6thread17LinearCombinationISK_Li1EffLNS1K_9ScaleType4KindE0ELNS_15FloatRoundStyleE2ESK_EENS1_15EpilogueDefaultEEEEEvvEEEEvNT_6ParamsE,(.L_x_315 - _ZN7cutlass13device_kernelINS_4gemm6kernel13GemmUniversalIN4cute5tupleIJiiiiEEENS1_10collective13CollectiveMmaINS1_37MainloopSm90TmaGmmaWarpSpecializedFP8ILi10ENS5_IJNS4_1CILi2EEENSA_ILi1EEESC_EEENS1_35KernelTmaWarpSpecializedCooperativeEEENS5_IJNSA_ILi128EEENSA_ILi224EEENSA_ILi64EEEEEENS_12float_e4m3_tENS5_IJlSC_lEEESK_SL_NS4_8TiledMMAINS4_8MMA_AtomIJNS4_4SM904GMMA30MMA_64x32x32_F32E4M3E4M3_SS_TNILNSP_7ScaleInE1ELSR_1EEEEEENS4_6LayoutISD_NS5_IJSC_NSA_ILi0EEESV_EEEEENS5_IJNS4_10UnderscoreESY_SY_EEEEENS4_13SM90_TMA_LOADENS4_14ComposedLayoutINS4_7SwizzleILi2ELi4ELi3EEENS4_18smem_ptr_flag_bitsILi8EEENSU_INS5_IJNSA_ILi8EEESI_EEENS5_IJSI_SC_EEEEEEEvNS4_8identityENS4_23SM90_TMA_LOAD_MULTICASTES1B_vS1C_EENS_8epilogue10collective6detail29Sm90TmaWarpSpecializedAdapterINS1G_15DefaultEpilogueISK_SL_SL_NS1F_6thread17LinearCombinationISK_Li1EffLNS1K_9ScaleType4KindE0ELNS_15FloatRoundStyleE2ESK_EENS1_15EpilogueDefaultEEEEEvvEEEEvNT_6ParamsE)
        .other          _ZN7cutlass13device_kernelINS_4gemm6kernel13GemmUniversalIN4cute5tupleIJiiiiEEENS1_10collective13CollectiveMmaINS1_37MainloopSm90TmaGmmaWarpSpecializedFP8ILi10ENS5_IJNS4_1CILi2EEENSA_ILi1EEESC_EEENS1_35KernelTmaWarpSpecializedCooperativeEEENS5_IJNSA_ILi128EEENSA_ILi224EEENSA_ILi64EEEEEENS_12float_e4m3_tENS5_IJlSC_lEEESK_SL_NS4_8TiledMMAINS4_8MMA_AtomIJNS4_4SM904GMMA30MMA_64x32x32_F32E4M3E4M3_SS_TNILNSP_7ScaleInE1ELSR_1EEEEEENS4_6LayoutISD_NS5_IJSC_NSA_ILi0EEESV_EEEEENS5_IJNS4_10UnderscoreESY_SY_EEEEENS4_13SM90_TMA_LOADENS4_14ComposedLayoutINS4_7SwizzleILi2ELi4ELi3EEENS4_18smem_ptr_flag_bitsILi8EEENSU_INS5_IJNSA_ILi8EEESI_EEENS5_IJSI_SC_EEEEEEEvNS4_8identityENS4_23SM90_TMA_LOAD_MULTICASTES1B_vS1C_EENS_8epilogue10collective6detail29Sm90TmaWarpSpecializedAdapterINS1G_15DefaultEpilogueISK_SL_SL_NS1F_6thread17LinearCombinationISK_Li1EffLNS1K_9ScaleType4KindE0ELNS_15FloatRoundStyleE2ESK_EENS1_15EpilogueDefaultEEEEEvvEEEEvNT_6ParamsE,@"STO_CUDA_ENTRY STV_DEFAULT"
_ZN7cutlass13device_kernelINS_4gemm6kernel13GemmUniversalIN4cute5tupleIJiiiiEEENS1_10collective13CollectiveMmaINS1_37MainloopSm90TmaGmmaWarpSpecializedFP8ILi10ENS5_IJNS4_1CILi2EEENSA_ILi1EEESC_EEENS1_35KernelTmaWarpSpecializedCooperativeEEENS5_IJNSA_ILi128EEENSA_ILi224EEENSA_ILi64EEEEEENS_12float_e4m3_tENS5_IJlSC_lEEESK_SL_NS4_8TiledMMAINS4_8MMA_AtomIJNS4_4SM904GMMA30MMA_64x32x32_F32E4M3E4M3_SS_TNILNSP_7ScaleInE1ELSR_1EEEEEENS4_6LayoutISD_NS5_IJSC_NSA_ILi0EEESV_EEEEENS5_IJNS4_10UnderscoreESY_SY_EEEEENS4_13SM90_TMA_LOADENS4_14ComposedLayoutINS4_7SwizzleILi2ELi4ELi3EEENS4_18smem_ptr_flag_bitsILi8EEENSU_INS5_IJNSA_ILi8EEESI_EEENS5_IJSI_SC_EEEEEEEvNS4_8identityENS4_23SM90_TMA_LOAD_MULTICASTES1B_vS1C_EENS_8epilogue10collective6detail29Sm90TmaWarpSpecializedAdapterINS1G_15DefaultEpilogueISK_SL_SL_NS1F_6thread17LinearCombinationISK_Li1EffLNS1K_9ScaleType4KindE0ELNS_15FloatRoundStyleE2ESK_EENS1_15EpilogueDefaultEEEEEvvEEEEvNT_6ParamsE:
[----:B------:R-:W0:Y:S02]  /*0000*/  LDC R1, c[0x0][0x28] ;  /* 0x00000a00ff017b82 */ /* 0x000e240000000800 */
[----:B0-----:R-:W-:Y:S01]  /*0010*/  VIADD R1, R1, 0xffffffe0 ;  /* 0xffffffe001017836 */ /* 0x001fe20000000000 */
[----:B------:R-:W0:Y:S01]  /*0020*/  S2R R4, SR_TID.X ;  /* 0x0000000000047919 */ /* 0x000e220000002100 */
[----:B------:R-:W-:Y:S01]  /*0030*/  ELECT P0, URZ, PT ;  /* 0x00000000003f782f */ /* 0x000fe20003800000 */
[----:B------:R-:W-:Y:S01]  /*0040*/  BSSY B0, `(.L_x_0) ;  /* 0x0000015000007945 */ /* 0x000fe20003800000 */
[--C-:B0-----:R-:W-:Y:S02]  /*0050*/  SHF.R.U32.HI R0, RZ, 0x5, R4.reuse ;  /* 0x00000005ff007819 */ /* 0x101fe40000011604 */
[----:B------:R-:W-:-:S03]  /*0060*/  SHF.R.U32.HI R2, RZ, 0x7, R4 ;  /* 0x00000007ff027819 */ /* 0x000fc60000011604 */
[----:B------:R-:W0:Y:S04]  /*0070*/  SHFL.IDX PT, R3, R0, RZ, 0x1f ;  /* 0x00001fff00037589 */ /* 0x000e2800000e0000 */
[----:B------:R-:W1:Y:S01]  /*0080*/  SHFL.IDX PT, R2, R2, RZ, 0x1f ;  /* 0x00001fff02027589 */ /* 0x000e6200000e0000 */
[----:B0-----:R-:W-:Y:S02]  /*0090*/  R2UR UR4, R3 ;  /* 0x00000000030472ca */ /* 0x001fe400000e0000 */
[----:B-1----:R-:W-:-:S11]  /*00a0*/  R2UR UR8, R2 ;  /* 0x00000000020872ca */ /* 0x002fd600000e0000 */
[----:B------:R-:W-:Y:S02]  /*00b0*/  USHF.R.S32.HI UR5, URZ, 0x1f, UR4 ;  /* 0x0000001f3f057899 */ /* 0x000fe40008011404 */
[----:B------:R-:W-:Y:S02]  /*00c0*/  ISETP.NE.OR P0, PT, RZ, UR4, !P0 ;  /* 0x00000004ff007c0c */ /* 0x000fe4000c705670 */
[----:B------:R-:W-:-:S04]  /*00d0*/  ULEA.HI UR5, UR5, UR4, URZ, 0x2 ;  /* 0x0000000405057291 */ /* 0x000fc8000f8f103f */
[----:B------:R-:W-:-:S04]  /*00e0*/  ULOP3.LUT UR5, UR5, 0xfffffffc, URZ, 0xc0, !UPT ;  /* 0xfffffffc05057892 */ /* 0x000fc8000f8ec03f */
[----:B------:R-:W-:-:S03]  /*00f0*/  UIADD3 UR6, UR4, -UR5, URZ ;  /* 0x8000000504067290 */ /* 0x000fc6000fffe03f */
[----:B------:R-:W-:Y:S09]  /*0100*/  @P0 BRA `(.L_x_1) ;  /* 0x0000000000200947 */ /* 0x000ff20003800000 */
[----:B------:R-:W-:Y:S02]  /*0110*/  ULDC.64 UR4, c[0x0][0x198] ;  /* 0x0000660000047ab9 */ /* 0x000fe40000000a00 */
[----:B------:R-:W-:Y:S02]  /*0120*/  UIADD3 UR10, UP0, UR4, 0xf0, URZ ;  /* 0x000000f0040a7890 */ /* 0x000fe4000ff1e03f */
[----:B------:R-:W-:Y:S02]  /*0130*/  UIADD3 UR4, UP1, UR4, 0x1f0, URZ ;  /* 0x000001f004047890 */ /* 0x000fe4000ff3e03f */
[----:B------:R-:W-:Y:S02]  /*0140*/  UIADD3.X UR11, URZ, UR5, URZ, UP0, !UPT ;  /* 0x000000053f0b7290 */ /* 0x000fe400087fe43f */
[----:B------:R-:W-:-:S07]  /*0150*/  UIADD3.X UR5, URZ, UR5, URZ, UP1, !UPT ;  /* 0x000000053f057290 */ /* 0x000fce0008ffe43f */
[----:B------:R0:W-:Y:S02]  /*0160*/  UTMACCTL.PF [UR10] ;  /* 0x000000000a0079b9 */ /* 0x0001e40008040000 */
[----:B------:R0:W-:Y:S02]  /*0170*/  UTMACCTL.PF [UR4] ;  /* 0x00000000040079b9 */ /* 0x0001e40008040000 */
[----:B0-----:R-:W-:Y:S01]  /*0180*/  NOP ;  /* 0x0000000000007918 */ /* 0x001fe20000000000 */
.L_x_1:
[----:B------:R-:W-:Y:S05]  /*0190*/  BSYNC B0 ;  /* 0x0000000000007941 */ /* 0x000fea0003800000 */
.L_x_0:
[----:B------:R-:W0:Y:S01]  /*01a0*/  SHFL.IDX PT, R3, R0, RZ, 0x1f ;  /* 0x00001fff00037589 */ /* 0x000e2200000e0000 */
[----:B------:R-:W-:Y:S01]  /*01b0*/  UISETP.NE.AND UP0, UPT, UR6, 0x3, UPT ;  /* 0x000000030600788c */ /* 0x000fe2000bf05270 */
[----:B------:R-:W-:Y:S01]  /*01c0*/  ISETP.NE.AND P1, PT, RZ, UR8, PT ;  /* 0x00000008ff007c0c */ /* 0x000fe2000bf25270 */
[----:B------:R-:W-:Y:S02]  /*01d0*/  UIADD3 UR11, UR8, -0x1, URZ ;  /* 0xffffffff080b7890 */ /* 0x000fe4000fffe03f */
[----:B------:R-:W-:Y:S02]  /*01e0*/  UISETP.EQ.OR UP0, UPT, UR6, URZ, !UP0 ;  /* 0x0000003f0600728c */ /* 0x000fe4000c702670 */
[----:B------:R-:W-:Y:S02]  /*01f0*/  UISETP.GE.U32.AND UP1, UPT, UR11, 0x2, UPT ;  /* 0x000000020b00788c */ /* 0x000fe4000bf26070 */
[----:B------:R-:W-:-:S04]  /*0200*/  UISETP.EQ.AND UP0, UPT, UR8, URZ, UP0 ;  /* 0x0000003f0800728c */ /* 0x000fc80008702270 */
[----:B------:R-:W-:-:S04]  /*0210*/  USEL UR7, URZ, 0x1, !UP0 ;  /* 0x000000013f077887 */ /* 0x000fc8000c000000 */
[----:B------:R-:W-:Y:S01]  /*0220*/  USEL UR7, UR7, 0x2, UP1 ;  /* 0x0000000207077887 */ /* 0x000fe20008800000 */
[----:B0-----:R-:W-:-:S13]  /*0230*/  ISETP.NE.AND P0, PT, R3, RZ, PT ;  /* 0x000000ff0300720c */ /* 0x001fda0003f05270 */
[----:B------:R-:W-:Y:S05]  /*0240*/  @P0 BRA `(.L_x_2) ;  /* 0x0000000000940947 */ /* 0x000fea0003800000 */
[----:B------:R-:W-:Y:S01]  /*0250*/  ELECT P0, URZ, PT ;  /* 0x00000000003f782f */ /* 0x000fe20003800000 */
[----:B------:R-:W-:-:S12]  /*0260*/  BSSY B0, `(.L_x_2) ;  /* 0x0000023000007945 */ /* 0x000fd80003800000 */
[----:B------:R-:W-:Y:S05]  /*0270*/  @!P0 BRA `(.L_x_3) ;  /* 0x0000000000848947 */ /* 0x000fea0003800000 */
[----:B------:R-:W0:Y:S01]  /*0280*/  S2UR UR10, SR_CgaCtaId ;  /* 0x00000000000a79c3 */ /* 0x000e220000008800 */
[----:B------:R-:W-:Y:S01]  /*0290*/  UMOV UR4, 0x400 ;  /* 0x0000040000047882 */ /* 0x000fe20000000000 */
[----:B------:R-:W-:Y:S01]  /*02a0*/  UMOV UR5, 0x1 ;  /* 0x0000000100057882 */ /* 0x000fe20000000000 */
[----:B------:R-:W-:Y:S02]  /*02b0*/  UMOV UR8, 0x4 ;  /* 0x0000000400087882 */ /* 0x000fe40000000000 */
[----:B------:R-:W-:-:S04]  /*02c0*/  UIADD3 UR8, -UR8, 0x100000, URZ ;  /* 0x0010000008087890 */ /* 0x000fc8000fffe13f */
[----:B------:R-:W-:Y:S02]  /*02d0*/  USHF.L.U32 UR9, UR8, 0xb, URZ ;  /* 0x0000000b08097899 */ /* 0x000fe4000800063f */
[----:B------:R-:W-:Y:S02]  /*02e0*/  USHF.L.U32 UR8, UR8, 0x1, URZ ;  /* 0x0000000108087899 */ /* 0x000fe4000800063f */
[----:B0-----:R-:W-:Y:S02]  /*02f0*/  ULEA UR10, UR10, UR4, 0x18 ;  /* 0x000000040a0a7291 */ /* 0x001fe4000f8ec03f */
[----:B------:R-:W-:-:S04]  /*0300*/  UIADD3 UR4, -UR5, 0x100000, URZ ;  /* 0x0010000005047890 */ /* 0x000fc8000fffe13f */
[----:B------:R-:W-:Y:S02]  /*0310*/  USHF.L.U32 UR5, UR4, 0xb, URZ ;  /* 0x0000000b04057899 */ /* 0x000fe4000800063f */
[----:B------:R-:W-:Y:S01]  /*0320*/  USHF.L.U32 UR4, UR4, 0x1, URZ ;  /* 0x0000000104047899 */ /* 0x000fe2000800063f */
[----:B------:R-:W0:Y:S11]  /*0330*/  FENCE.VIEW.ASYNC.S ;  /* 0x00000000000073c6 */ /* 0x000e360000000000 */
[----:B0-----:R0:W1:Y:S01]  /*0340*/  SYNCS.EXCH.64 URZ, [UR10], UR4 ;  /* 0x000000040a3f75b2 */ /* 0x0010620008000100 */
[----:B------:R0:W2:Y:S01]  /*0350*/  SYNCS.EXCH.64 URZ, [UR10+0x50], UR8 ;  /* 0x000050080a3f75b2 */ /* 0x0000a20008000100 */
[----:B------:R0:W3:Y:S01]  /*0360*/  SYNCS.EXCH.64 URZ, [UR10+0x8], UR4 ;  /* 0x000008040a3f75b2 */ /* 0x0000e20008000100 */
[----:B------:R0:W4:Y:S01]  /*0370*/  SYNCS.EXCH.64 URZ, [UR10+0x58], UR8 ;  /* 0x000058080a3f75b2 */ /* 0x0001220008000100 */
[----:B------:R0:W0:Y:S01]  /*0380*/  SYNCS.EXCH.64 URZ, [UR10+0x10], UR4 ;  /* 0x000010040a3f75b2 */ /* 0x0000220008000100 */
        /* <DEDUP_REMOVED lines=15> */
[----:B------:R-:W-:Y:S01]  /*0480*/  NOP ;  /* 0x0000000000007918 */ /* 0x000fe20000000000 */
.L_x_3:
[----:B0-----:R-:W-:Y:S05]  /*0490*/  BSYNC B0 ;  /* 0x0000000000007941 */ /* 0x001fea0003800000 */
.L_x_2:
[----:B------:R-:W-:Y:S01]  /*04a0*/  SHF.R.S32.HI R2, RZ, 0x1f, R4 ;  /* 0x0000001fff027819 */ /* 0x000fe20000011404 */
[----:B------:R-:W0:Y:S01]  /*04b0*/  SHFL.IDX PT, R0, R0, RZ, 0x1f ;  /* 0x00001fff00007589 */ /* 0x000e2200000e0000 */
[----:B------:R-:W5:Y:S01]  /*04c0*/  S2UR UR10, SR_CTAID.X ;  /* 0x00000000000a79c3 */ /* 0x000f620000002500 */
[----:B------:R-:W-:Y:S02]  /*04d0*/  ELECT P0, URZ, PT ;  /* 0x00000000003f782f */ /* 0x000fe40003800000 */
[----:B------:R-:W-:Y:S01]  /*04e0*/  LEA.HI R2, R2, R4, RZ, 0x7 ;  /* 0x0000000402027211 */ /* 0x000fe200078f38ff */
[----:B------:R-:W-:Y:S01]  /*04f0*/  ULDC UR4, c[0x0][0x150] ;  /* 0x0000540000047ab9 */ /* 0x000fe20000000800 */
[----:B------:R-:W-:Y:S01]  /*0500*/  SHF.R.S32.HI R6, RZ, 0x1f, R3 ;  /* 0x0000001fff067819 */ /* 0x000fe20000011403 */
[----:B------:R-:W-:Y:S01]  /*0510*/  NOP ;  /* 0x0000000000007918 */ /* 0x000fe20000000000 */
[----:B------:R-:W-:Y:S01]  /*0520*/  LOP3.LUT R2, R2, 0xffffff80, RZ, 0xc0, !PT ;  /* 0xffffff8002027812 */ /* 0x000fe200078ec0ff */
[----:B------:R-:W-:Y:S01]  /*0530*/  NOP ;  /* 0x0000000000007918 */ /* 0x000fe20000000000 */
[----:B------:R-:W-:Y:S01]  /*0540*/  LEA.HI R6, R6, R3, RZ, 0x2 ;  /* 0x0000000306067211 */ /* 0x000fe200078f10ff */
[----:B------:R-:W1:Y:S02]  /*0550*/  LDC R8, c[0x0][0x144] ;  /* 0x00005100ff087b82 */ /* 0x000e640000000800 */
[----:B------:R-:W-:Y:S01]  /*0560*/  IMAD.IADD R4, R4, 0x1, -R2 ;  /* 0x0000000104047824 */ /* 0x000fe200078e0a02 */
[----:B------:R-:W-:Y:S01]  /*0570*/  LOP3.LUT R6, R6, 0x3ffffffc, RZ, 0xc0, !PT ;  /* 0x3ffffffc06067812 */ /* 0x000fe200078ec0ff */
[----:B------:R-:W2:Y:S03]  /*0580*/  S2R R2, SR_CTAID.Y ;  /* 0x0000000000027919 */ /* 0x000ea60000002600 */
[----:B------:R-:W-:Y:S01]  /*0590*/  SHF.R.S32.HI R5, RZ, 0x1f, R4 ;  /* 0x0000001fff057819 */ /* 0x000fe20000011404 */
[----:B------:R-:W-:Y:S01]  /*05a0*/  IMAD.IADD R6, R3, 0x1, -R6 ;  /* 0x0000000103067824 */ /* 0x000fe200078e0a06 */
[----:B------:R-:W3:Y:S02]  /*05b0*/  LDC R11, c[0x0][0x148] ;  /* 0x00005200ff0b7b82 */ /* 0x000ee40000000800 */
[----:B------:R-:W-:-:S02]  /*05c0*/  LEA.HI R5, R5, R4, RZ, 0x3 ;  /* 0x0000000405057211 */ /* 0x000fc400078f18ff */
[----:B0-----:R-:W-:Y:S02]  /*05d0*/  ISETP.NE.OR P0, PT, R0, RZ, !P0 ;  /* 0x000000ff0000720c */ /* 0x001fe40004705670 */
[--C-:B------:R-:W-:Y:S02]  /*05e0*/  SHF.R.S32.HI R0, RZ, 0x3, R5.reuse ;  /* 0x00000003ff007819 */ /* 0x100fe40000011405 */
[----:B------:R-:W-:Y:S02]  /*05f0*/  SHF.R.S32.HI R5, RZ, 0x1f, R5 ;  /* 0x0000001fff057819 */ /* 0x000fe40000011405 */
[----:B-----5:R-:W-:Y:S02]  /*0600*/  I2FP.F32.U32 R7, UR10 ;  /* 0x0000000a00077c45 */ /* 0x020fe40008201000 */
[----:B------:R-:W-:-:S03]  /*0610*/  LEA.HI R5, R5, R0, RZ, 0x2 ;  /* 0x0000000005057211 */ /* 0x000fc600078f10ff */
[----:B------:R-:W-:Y:S01]  /*0620*/  FMUL R7, R7, UR4 ;  /* 0x0000000407077c20 */ /* 0x000fe20008400000 */
[----:B------:R-:W-:Y:S01]  /*0630*/  LOP3.LUT R5, R5, 0xfffffffc, RZ, 0xc0, !PT ;  /* 0xfffffffc05057812 */ /* 0x000fe200078ec0ff */
[----:B------:R-:W-:Y:S01]  /*0640*/  VOTEU.ALL UP0, P0 ;  /* 0x00000000003f7886 */ /* 0x000fe20000000000 */
[----:B------:R-:W-:Y:S01]  /*0650*/  ULDC UR4, c[0x0][0x154] ;  /* 0x0000550000047ab9 */ /* 0x000fe20000000800 */
[----:B------:R-:W-:Y:S02]  /*0660*/  VOTEU.ALL UP1, P0 ;  /* 0x00000000003f7886 */ /* 0x000fe40000020000 */
[----:B------:R-:W0:Y:S01]  /*0670*/  F2I.U32.TRUNC.NTZ R7, R7 ;  /* 0x0000000700077305 */ /* 0x000e22000020f000 */
[----:B------:R-:W-:Y:S01]  /*0680*/  IMAD.IADD R5, R0, 0x1, -R5 ;  /* 0x0000000100057824 */ /* 0x000fe200078e0a05 */
[----:B------:R-:W5:Y:S01]  /*0690*/  @!UP0 S2UR UR9, SR_CgaCtaId ;  /* 0x00000000000989c3 */ /* 0x000f620000008800 */
[----:B------:R-:W-:Y:S02]  /*06a0*/  @!UP0 UMOV UR8, 0x400 ;  /* 0x0000040000088882 */ /* 0x000fe40000000000 */
[----:B------:R-:W-:Y:S01]  /*06b0*/  IMAD R5, R6, 0x4, R5 ;  /* 0x0000000406057824 */ /* 0x000fe200078e0205 */
[----:B--2---:R-:W-:-:S04]  /*06c0*/  I2FP.F32.U32 R9, R2 ;  /* 0x0000000200097245 */ /* 0x004fc80000201000 */
[----:B------:R-:W-:Y:S01]  /*06d0*/  LEA.HI R0, R5, R5, RZ, 0x1 ;  /* 0x0000000505007211 */ /* 0x000fe200078f08ff */
[----:B------:R-:W-:Y:S01]  /*06e0*/  FMUL R9, R9, UR4 ;  /* 0x0000000409097c20 */ /* 0x000fe20008400000 */
[----:B------:R-:W-:Y:S02]  /*06f0*/  UMOV UR4, 0x20 ;  /* 0x0000002000047882 */ /* 0x000fe40000000000 */
[----:B------:R-:W-:Y:S01]  /*0700*/  LOP3.LUT R6, R0, 0xfffffffe, RZ, 0xc0, !PT ;  /* 0xfffffffe00067812 */ /* 0x000fe200078ec0ff */
[----:B0-----:R-:W-:Y:S01]  /*0710*/  IMAD.MOV R13, RZ, RZ, -R7 ;  /* 0x000000ffff0d7224 */ /* 0x001fe200078e0a07 */
[----:B------:R-:W-:-:S04]  /*0720*/  @!UP0 UIADD3 UR4, -UR4, 0x100000, URZ ;  /* 0x0010000004048890 */ /* 0x000fc8000fffe13f */
[----:B------:R-:W-:Y:S02]  /*0730*/  @!UP0 USHF.L.U32 UR5, UR4, 0xb, URZ ;  /* 0x0000000b04058899 */ /* 0x000fe4000800063f */
[----:B------:R-:W-:Y:S01]  /*0740*/  @!UP0 USHF.L.U32 UR4, UR4, 0x1, URZ ;  /* 0x0000000104048899 */ /* 0x000fe2000800063f */
[----:B------:R-:W0:Y:S01]  /*0750*/  F2I.U32.TRUNC.NTZ R9, R9 ;  /* 0x0000000900097305 */ /* 0x000e22000020f000 */
[----:B-1----:R-:W-:Y:S02]  /*0760*/  IMAD R0, R8, R13, UR10 ;  /* 0x0000000a08007e24 */ /* 0x002fe4000f8e020d */
[C---:B------:R-:W-:Y:S02]  /*0770*/  IMAD.IADD R7, R5.reuse, 0x1, -R6 ;  /* 0x0000000105077824 */ /* 0x040fe400078e0a06 */
[----:B------:R-:W-:-:S03]  /*0780*/  IMAD.SHL.U32 R6, R5, 0x4, RZ ;  /* 0x0000000405067824 */ /* 0x000fc600078e00ff */
[----:B------:R-:W-:Y:S01]  /*0790*/  ISETP.NE.AND P2, PT, R7, R0, PT ;  /* 0x000000000700720c */ /* 0x000fe20003f45270 */
[----:B-----5:R-:W-:Y:S01]  /*07a0*/  @!UP0 ULEA UR8, UR9, UR8, 0x18 ;  /* 0x0000000809088291 */ /* 0x020fe2000f8ec03f */
[----:B------:R-:W-:Y:S01]  /*07b0*/  LOP3.LUT R10, R5, 0xc, R6, 0x78, !PT ;  /* 0x0000000c050a7812 */ /* 0x000fe200078e7806 */
[----:B------:R-:W1:Y:S01]  /*07c0*/  LDC R7, c[0x0][0x140] ;  /* 0x00005000ff077b82 */ /* 0x000e620000000800 */
[----:B------:R-:W-:Y:S01]  /*07d0*/  VOTEU.ALL UP0, P0 ;  /* 0x00000000003f7886 */ /* 0x000fe20000000000 */
[----:B------:R-:W-:Y:S01]  /*07e0*/  LOP3.LUT P0, RZ, R4, 0x7, RZ, 0xc0, !PT ;  /* 0x0000000704ff7812 */ /* 0x000fe2000780c0ff */
[----:B0-----:R-:W-:Y:S01]  /*07f0*/  IMAD.MOV R12, RZ, RZ, -R9 ;  /* 0x000000ffff0c7224 */ /* 0x001fe200078e0a09 */
[----:B------:R0:W-:Y:S01]  /*0800*/  STL [R1+0x4], R10 ;  /* 0x0000040a01007387 */ /* 0x0001e20000100800 */
[----:B------:R-:W-:Y:S01]  /*0810*/  IMAD.MOV.U32 R4, RZ, RZ, 0x1 ;  /* 0x00000001ff047424 */ /* 0x000fe200078e00ff */
[----:B------:R-:W-:Y:S01]  /*0820*/  ISETP.LT.U32.AND P0, PT, R10, 0x2, !P0 ;  /* 0x000000020a00780c */ /* 0x000fe20004701070 */
[----:B---3--:R-:W-:-:S03]  /*0830*/  IMAD R6, R11, R12, R2 ;  /* 0x0000000c0b067224 */ /* 0x008fc600078e0202 */
[----:B------:R-:W-:Y:S01]  /*0840*/  @P2 LEA.HI R5, R10, R10, RZ, 0x1 ;  /* 0x0000000a0a052211 */ /* 0x000fe200078f08ff */
[----:B------:R-:W2:Y:S02]  /*0850*/  FENCE.VIEW.ASYNC.S ;  /* 0x00000000000073c6 */ /* 0x000ea40000000000 */
[----:B--2---:R0:W2:Y:S01]  /*0860*/  @!UP0 SYNCS.EXCH.64 URZ, [UR8+0xb0], UR4 ;  /* 0x0000b004083f85b2 */ /* 0x0040a20008000100 */
[----:B------:R-:W-:-:S04]  /*0870*/  @P2 SHF.R.S32.HI R5, RZ, 0x1, R5 ;  /* 0x00000001ff052819 */ /* 0x000fc80000011405 */
[----:B------:R-:W-:Y:S02]  /*0880*/  @P2 ISETP.NE.AND P3, PT, R5, R6, PT ;  /* 0x000000060500220c */ /* 0x000fe40003f65270 */
[----:B------:R-:W-:Y:S02]  /*0890*/  SEL R5, RZ, 0x1, !P0 ;  /* 0x00000001ff057807 */ /* 0x000fe40004000000 */
[----:B------:R-:W-:Y:S02]  /*08a0*/  @P2 SEL R4, RZ, 0x1, P3 ;  /* 0x00000001ff042807 */ /* 0x000fe40001800000 */
[----:B-1----:R-:W-:Y:S02]  /*08b0*/  ISETP.EQ.U32.AND P4, PT, R7, 0x1, PT ;  /* 0x000000010700780c */ /* 0x002fe40003f82070 */
[----:B------:R-:W-:Y:S01]  /*08c0*/  LOP3.LUT R4, R4, R5, RZ, 0xc0, !PT ;  /* 0x0000000504047212 */ /* 0x000fe200078ec0ff */
[----:B------:R0:W1:Y:S01]  /*08d0*/  @!UP1 SYNCS.EXCH.64 URZ, [UR8+0xb8], UR4 ;  /* 0x0000b804083f95b2 */ /* 0x0000620008000100 */
[----:B------:R-:W-:-:S03]  /*08e0*/  NOP ;  /* 0x0000000000007918 */ /* 0x000fc60000000000 */
[----:B------:R0:W-:Y:S06]  /*08f0*/  STL [R1], R4 ;  /* 0x0000000401007387 */ /* 0x0001ec0000100800 */
[----:B--2---:R-:W-:Y:S05]  /*0900*/  @!P4 BRA `(.L_x_4) ;  /* 0x000000000008c947 */ /* 0x004fea0003800000 */
[----:B-1--4-:R-:W-:Y:S01]  /*0910*/  UCGABAR_ARV ;  /* 0x00000000000079c7 */ /* 0x012fe20008000000 */
[----:B------:R-:W-:Y:S05]  /*0920*/  BRA `(.L_x_5) ;  /* 0x0000000000047947 */ /* 0x000fea0003800000 */
.L_x_4:
[----:B-1--4-:R-:W-:Y:S01]  /*0930*/  NOP ;  /* 0x0000000000007918 */ /* 0x012fe20000000000 */
.L_x_5:
[----:B------:R-:W1:Y:S01]  /*0940*/  LDC R3, c[0x0][0x65c] ;  /* 0x00019700ff037b82 */ /* 0x000e620000000800 */
[----:B0-----:R-:W-:Y:S02]  /*0950*/  IMAD.U32 R4, RZ, RZ, UR10 ;  /* 0x0000000aff047e24 */ /* 0x001fe4000f8e00ff */
[----:B------:R-:W-:Y:S01]  /*0960*/  IMAD.MOV.U32 R5, RZ, RZ, RZ ;  /* 0x000000ffff057224 */ /* 0x000fe200078e00ff */
[----:B-1----:R-:W-:-:S13]  /*0970*/  ISETP.NE.AND P3, PT, R3, 0x1, PT ;  /* 0x000000010300780c */ /* 0x002fda0003f65270 */
[----:B------:R-:W0:Y:S01]  /*0980*/  @P3 LDC R7, c[0x0][0x10] ;  /* 0x00000400ff073b82 */ /* 0x000e220000000800 */
[----:B------:R-:W-:Y:S02]  /*0990*/  @P3 IMAD.MOV.U32 R3, RZ, RZ, RZ ;  /* 0x000000ffff033224 */ /* 0x000fe400078e00ff */
[----:B------:R-:W-:-:S05]  /*09a0*/  @P3 IMAD.MOV.U32 R13, RZ, RZ, RZ ;  /* 0x000000ffff0d3224 */ /* 0x000fca00078e00ff */
[----:B------:R-:W1:Y:S01]  /*09b0*/  @!P3 LDC R9, c[0x0][0xc] ;  /* 0x00000300ff09bb82 */ /* 0x000e620000000800 */
[----:B0-----:R-:W-:-:S04]  /*09c0*/  @P3 IMAD.WIDE.U32 R6, R7, UR10, R2 ;  /* 0x0000000a07063c25 */ /* 0x001fc8000f8e0002 */
[----:B------:R-:W-:Y:S02]  /*09d0*/  @P3 IMAD.MOV.U32 R19, RZ, RZ, R6 ;  /* 0x000000ffff133224 */ /* 0x000fe400078e0006 */
[----:B------:R-:W-:Y:S02]  /*09e0*/  @P3 IMAD.IADD R23, R7, 0x1, R13 ;  /* 0x0000000107173824 */ /* 0x000fe400078e020d */
[----:B-1----:R-:W-:-:S04]  /*09f0*/  @!P3 IMAD.WIDE.U32 R4, R2, R9, R4 ;  /* 0x000000090204b225 */ /* 0x002fc800078e0004 */
[----:B------:R-:W-:Y:S02]  /*0a00*/  @!P3 IMAD.MOV.U32 R19, RZ, RZ, R4 ;  /* 0x000000ffff13b224 */ /* 0x000fe400078e0004 */
[----:B------:R-:W-:-:S03]  /*0a10*/  @!P3 IMAD.MOV.U32 R23, RZ, RZ, R5 ;  /* 0x000000ffff17b224 */ /* 0x000fc600078e0005 */
[----:B------:R0:W-:Y:S04]  /*0a20*/  STL [R1+0xc], R19 ;  /* 0x00000c1301007387 */ /* 0x0001e80000100800 */
[----:B------:R0:W-:Y:S01]  /*0a30*/  STL [R1+0x8], R23 ;  /* 0x0000081701007387 */ /* 0x0001e20000100800 */
[----:B------:R-:W-:Y:S05]  /*0a40*/  @!P4 BRA `(.L_x_6) ;  /* 0x00000000000cc947 */ /* 0x000fea0003800000 */
[----:B------:R-:W-:Y:S01]  /*0a50*/  UCGABAR_WAIT ;  /* 0x0000000000007dc7 */ /* 0x000fe20008000000 */
[----:B------:R-:W-:Y:S01]  /*0a60*/  CCTL.IVALL ;  /* 0x00000000ff00798f */ /* 0x000fe20002000000 */
[----:B------:R-:W-:Y:S05]  /*0a70*/  BRA `(.L_x_7) ;  /* 0x0000000000047947 */ /* 0x000fea0003800000 */
.L_x_6:
[----:B------:R-:W-:Y:S06]  /*0a80*/  BAR.SYNC.DEFER_BLOCKING 0x0 ;  /* 0x0000000000007b1d */ /* 0x000fec0000010000 */
.L_x_7:
[----:B------:R-:W-:Y:S05]  /*0a90*/  @!P1 BRA `(.L_x_8) ;  /* 0x000000c400689947 */ /* 0x000fea0003800000 */
[----:B------:R-:W-:-:S06]  /*0aa0*/  UISETP.GT.U32.AND UP0, UPT, UR11, 0x1, UPT ;  /* 0x000000010b00788c */ /* 0x000fcc000bf04070 */
[----:B------:R-:W-:-:S13]  /*0ab0*/  PLOP3.LUT P0, PT, PT, PT, UP0, 0x80, 0x0 ;  /* 0x000000000000781c */ /* 0x000fda0003f0f008 */
[----:B------:R-:W-:Y:S05]  /*0ac0*/  @P0 EXIT ;  /* 0x000000000000094d */ /* 0x000fea0003800000 */
[----:B------:R-:W-:Y:S01]  /*0ad0*/  IMAD.MOV.U32 R6, RZ, RZ, -0x1 ;  /* 0xffffffffff067424 */ /* 0x000fe200078e00ff */
[----:B------:R-:W-:Y:S01]  /*0ae0*/  ULDC.64 UR4, c[0x0][0x650] ;  /* 0x0001940000047ab9 */ /* 0x000fe20000000a00 */
[----:B------:R-:W-:Y:S01]  /*0af0*/  IMAD.MOV.U32 R5, RZ, RZ, -0x1 ;  /* 0xffffffffff057424 */ /* 0x000fe200078e00ff */
[----:B------:R-:W-:Y:S01]  /*0b00*/  ISETP.GE.U32.AND P0, PT, R19, UR4, PT ;  /* 0x0000000413007c0c */ /* 0x000fe2000bf06070 */
[----:B------:R-:W-:Y:S01]  /*0b10*/  UMOV UR33, 0xffffffff ;  /* 0xffffffff00217882 */ /* 0x000fe20000000000 */
[----:B------:R1:W-:Y:S01]  /*0b20*/  STL [R1+0x14], R6 ;  /* 0x0000140601007387 */ /* 0x0003e20000100800 */
[----:B------:R-:W-:Y:S02]  /*0b30*/  PRMT R4, RZ, 0x7610, R4 ;  /* 0x00007610ff047816 */ /* 0x000fe40000000004 */
[----:B------:R-:W-:Y:S01]  /*0b40*/  ISETP.GE.U32.AND.EX P0, PT, R23, UR5, PT, P0 ;  /* 0x0000000517007c0c */ /* 0x000fe2000bf06100 */
[----:B------:R1:W-:-:S12]  /*0b50*/  STL [R1+0x10], R5 ;  /* 0x0000100501007387 */ /* 0x0003d80000100800 */
[----:B-1----:R-:W-:Y:S05]  /*0b60*/  @P0 BRA `(.L_x_9) ;  /* 0x0000000400380947 */ /* 0x002fea0003800000 */
[----:B------:R-:W1:Y:S01]  /*0b70*/  LDC.64 R14, c[0x0][0x628] ;  /* 0x00018a00ff0e7b82 */ /* 0x000e620000000a00 */
[----:B------:R-:W-:Y:S02]  /*0b80*/  IMAD.MOV.U32 R4, RZ, RZ, R19 ;  /* 0x000000ffff047224 */ /* 0x000fe400078e0013 */
[----:B------:R-:W-:-:S05]  /*0b90*/  IMAD.MOV.U32 R5, RZ, RZ, R23 ;  /* 0x000000ffff057224 */ /* 0x000fca00078e0017 */
[----:B------:R-:W2:Y:S08]  /*0ba0*/  LDC R10, c[0x0][0x630] ;  /* 0x00018c00ff0a7b82 */ /* 0x000eb00000000800 */
[----:B------:R-:W3:Y:S01]  /*0bb0*/  LDC.64 R16, c[0x0][0x620] ;  /* 0x00018800ff107b82 */ /* 0x000ee20000000a00 */
[----:B-1----:R-:W-:-:S04]  /*0bc0*/  ISETP.NE.U32.AND P0, PT, R14, RZ, PT ;  /* 0x000000ff0e00720c */ /* 0x002fc80003f05070 */
[----:B------:R-:W-:-:S13]  /*0bd0*/  ISETP.NE.AND.EX P0, PT, R15, RZ, PT, P0 ;  /* 0x000000ff0f00720c */ /* 0x000fda0003f05300 */
[----:B--23--:R-:W-:Y:S05]  /*0be0*/  @!P0 BRA `(.L_x_10) ;  /* 0x0000000000288947 */ /* 0x00cfea0003800000 */
[----:B------:R-:W1:Y:S02]  /*0bf0*/  LDC R9, c[0x0][0x634] ;  /* 0x00018d00ff097b82 */ /* 0x000e640000000800 */
[----:B-1----:R-:W-:-:S05]  /*0c00*/  IADD3 R9, P0, R19, R9, RZ ;  /* 0x0000000913097210 */ /* 0x002fca0007f1e0ff */
[----:B------:R-:W-:-:S04]  /*0c10*/  IMAD.X R13, RZ, RZ, R23, P0 ;  /* 0x000000ffff0d7224 */ /* 0x000fc800000e0617 */
[----:B------:R-:W-:-:S04]  /*0c20*/  IMAD.WIDE.U32 R4, R13, R14, RZ ;  /* 0x0000000e0d047225 */ /* 0x000fc800078e00ff */
[----:B------:R-:W-:-:S04]  /*0c30*/  IMAD.WIDE.U32 R6, P0, R9, R15, R4 ;  /* 0x0000000f09067225 */ /* 0x000fc80007800004 */
[----:B------:R-:W-:-:S04]  /*0c40*/  IMAD.WIDE.U32 R4, R9, R14, RZ ;  /* 0x0000000e09047225 */ /* 0x000fc800078e00ff */
[----:B------:R-:W-:Y:S01]  /*0c50*/  IMAD.X R9, RZ, RZ, RZ, P0 ;  /* 0x000000ffff097224 */ /* 0x000fe200000e06ff */
[----:B------:R-:W-:Y:S01]  /*0c60*/  IADD3 RZ, P0, R5, R6, RZ ;  /* 0x0000000605ff7210 */ /* 0x000fe20007f1e0ff */
[----:B------:R-:W-:-:S04]  /*0c70*/  IMAD.MOV.U32 R8, RZ, RZ, R7 ;  /* 0x000000ffff087224 */ /* 0x000fc800078e0007 */
[----:B------:R-:W-:-:S08]  /*0c80*/  IMAD.WIDE.U32.X R4, R13, R15, R8, P0 ;  /* 0x0000000f0d047225 */ /* 0x000fd000000e0408 */
.L_x_10:
[----:B------:R-:W1:Y:S01]  /*0c90*/  LDC.64 R20, c[0x0][0x640] ;  /* 0x00019000ff147b82 */ /* 0x000e620000000a00 */
[-C--:B------:R-:W-:Y:S01]  /*0ca0*/  SHF.R.U64 R22, R4, R10.reuse, R5 ;  /* 0x0000000a04167219 */ /* 0x080fe20000001205 */
[----:B------:R-:W-:Y:S01]  /*0cb0*/  IMAD.MOV.U32 R4, RZ, RZ, R19 ;  /* 0x000000ffff047224 */ /* 0x000fe200078e0013 */
[----:B------:R-:W-:Y:S01]  /*0cc0*/  SHF.R.U32.HI R3, RZ, R10, R5 ;  /* 0x0000000aff037219 */ /* 0x000fe20000011605 */
[----:B------:R-:W-:Y:S01]  /*0cd0*/  IMAD.MOV.U32 R5, RZ, RZ, R23 ;  /* 0x000000ffff057224 */ /* 0x000fe200078e0017 */
[----:B------:R-:W-:Y:S01]  /*0ce0*/  IADD3 R7, P0, RZ, -R22, RZ ;  /* 0x80000016ff077210 */ /* 0x000fe20007f1e0ff */
[----:B0-----:R-:W-:Y:S02]  /*0cf0*/  IMAD R23, R11, R12, R2 ;  /* 0x0000000c0b177224 */ /* 0x001fe400078e0202 */
[----:B------:R-:W0:Y:S01]  /*0d00*/  LDC R8, c[0x0][0x618] ;  /* 0x00018600ff087b82 */ /* 0x000e220000000800 */
[----:B------:R-:W-:Y:S02]  /*0d10*/  IMAD.MOV.U32 R11, RZ, RZ, 0x1 ;  /* 0x00000001ff0b7424 */ /* 0x000fe400078e00ff */
[----:B------:R-:W-:-:S02]  /*0d20*/  IMAD.X R3, RZ, RZ, ~R3, P0 ;  /* 0x000000ffff037224 */ /* 0x000fc400000e0e03 */
[----:B------:R-:W-:-:S03]  /*0d30*/  IMAD.WIDE.U32 R4, R7, R16, R4 ;  /* 0x0000001007047225 */ /* 0x000fc600078e0004 */
[----:B------:R-:W2:Y:S01]  /*0d40*/  LDC R14, c[0x0][0x608] ;  /* 0x00018200ff0e7b82 */ /* 0x000ea20000000800 */
[----:B------:R-:W-:-:S04]  /*0d50*/  IMAD R6, R3, R16, RZ ;  /* 0x0000001003067224 */ /* 0x000fc800078e02ff */
[----:B------:R-:W-:-:S03]  /*0d60*/  IMAD R3, R7, R17, R6 ;  /* 0x0000001107037224 */ /* 0x000fc600078e0206 */
[----:B------:R-:W3:Y:S01]  /*0d70*/  LDC R18, c[0x0][0x658] ;  /* 0x00019600ff127b82 */ /* 0x000ee20000000800 */
[----:B------:R-:W-:Y:S01]  /*0d80*/  IMAD.IADD R3, R5, 0x1, R3 ;  /* 0x0000000105037824 */ /* 0x000fe200078e0203 */
[----:B-1----:R-:W-:Y:S01]  /*0d90*/  ISETP.NE.U32.AND P0, PT, R20, RZ, PT ;  /* 0x000000ff1400720c */ /* 0x002fe20003f05070 */
[----:B------:R-:W-:-:S03]  /*0da0*/  IMAD.MOV.U32 R5, RZ, RZ, -0x1 ;  /* 0xffffffffff057424 */ /* 0x000fc600078e00ff */
[----:B------:R-:W-:Y:S02]  /*0db0*/  ISETP.NE.AND.EX P0, PT, R21, RZ, PT, P0 ;  /* 0x000000ff1500720c */ /* 0x000fe40003f05300 */
[----:B------:R-:W1:Y:S01]  /*0dc0*/  LDC R13, c[0x0][0x600] ;  /* 0x00018000ff0d7b82 */ /* 0x000e620000000800 */
[-CC-:B0-----:R-:W-:Y:S02]  /*0dd0*/  SHF.R.U64 R10, R4, R8.reuse, R3.reuse ;  /* 0x00000008040a7219 */ /* 0x181fe40000001203 */
[----:B------:R-:W-:-:S05]  /*0de0*/  SHF.R.U32.HI R3, RZ, R8, R3 ;  /* 0x00000008ff037219 */ /* 0x000fca0000011603 */
[----:B------:R-:W0:Y:S01]  /*0df0*/  LDC R15, c[0x0][0x648] ;  /* 0x00019200ff0f7b82 */ /* 0x000e220000000800 */
[-CC-:B--2---:R-:W-:Y:S02]  /*0e00*/  SHF.R.U64 R19, R10, R14.reuse, R3.reuse ;  /* 0x0000000e0a137219 */ /* 0x184fe40000001203 */
[----:B------:R-:W-:-:S05]  /*0e10*/  SHF.R.U32.HI R3, RZ, R14, R3 ;  /* 0x0000000eff037219 */ /* 0x000fca0000011603 */
[----:B------:R-:W2:Y:S01]  /*0e20*/  LDC R17, c[0x0][0x638] ;  /* 0x00018e00ff117b82 */ /* 0x000ea20000000800 */
[-C--:B---3--:R-:W-:Y:S02]  /*0e30*/  SHF.L.U32 R2, R5, R18.reuse, RZ ;  /* 0x0000001205027219 */ /* 0x088fe400000006ff */
[--C-:B------:R-:W-:Y:S02]  /*0e40*/  SHF.R.U64 R12, R19, R18, R3.reuse ;  /* 0x00000012130c7219 */ /* 0x100fe40000001203 */
[----:B------:R-:W-:Y:S02]  /*0e50*/  LOP3.LUT R8, RZ, R2, RZ, 0x33, !PT ;  /* 0x00000002ff087212 */ /* 0x000fe400078e33ff */
[----:B------:R-:W-:Y:S01]  /*0e60*/  SHF.R.U32.HI R3, RZ, R18, R3 ;  /* 0x00000012ff037219 */ /* 0x000fe20000011603 */
[----:B------:R-:W3:Y:S01]  /*0e70*/  LDC R16, c[0x0][0x610] ;  /* 0x00018400ff107b82 */ /* 0x000ee20000000800 */
[----:B------:R-:W-:Y:S01]  /*0e80*/  IMAD.MOV.U32 R2, RZ, RZ, R12 ;  /* 0x000000ffff027224 */ /* 0x000fe200078e000c */
[----:B------:R-:W-:Y:S06]  /*0e90*/  @!P0 BRA `(.L_x_11) ;  /* 0x0000000000288947 */ /* 0x000fec0003800000 */
[----:B------:R-:W4:Y:S02]  /*0ea0*/  LDC R7, c[0x0][0x64c] ;  /* 0x00019300ff077b82 */ /* 0x000f240000000800 */
[----:B----4-:R-:W-:-:S05]  /*0eb0*/  IADD3 R7, P0, R12, R7, RZ ;  /* 0x000000070c077210 */ /* 0x010fca0007f1e0ff */
        /* <DEDUP_REMOVED lines=8> */
.L_x_11:
[----:B0-----:R-:W-:Y:S01]  /*0f40*/  SHF.R.U64 R4, R2, R15, R3 ;  /* 0x0000000f02047219 */ /* 0x001fe20000001203 */
[----:B-1----:R-:W-:Y:S01]  /*0f50*/  VIADD R5, R13, 0xffffffff ;  /* 0xffffffff0d057836 */ /* 0x002fe20000000000 */
[----:B------:R-:W-:Y:S02]  /*0f60*/  SHF.L.U32 R2, R11, R18, RZ ;  /* 0x000000120b027219 */ /* 0x000fe400000006ff */
[----:B------:R-:W-:Y:S01]  /*0f70*/  LOP3.LUT R3, R19, R8, RZ, 0xc0, !PT ;  /* 0x0000000813037212 */ /* 0x000fe200078ec0ff */
[----:B------:R-:W-:Y:S01]  /*0f80*/  IMAD.MOV R6, RZ, RZ, -R4 ;  /* 0x000000ffff067224 */ /* 0x000fe200078e0a04 */
[----:B------:R-:W-:Y:S02]  /*0f90*/  SEL R0, R0, R23, !P3 ;  /* 0x0000001700007207 */ /* 0x000fe40005800000 */
[----:B------:R-:W-:Y:S01]  /*0fa0*/  LOP3.LUT R5, R10, R5, RZ, 0xc0, !PT ;  /* 0x000000050a057212 */ /* 0x000fe200078ec0ff */
[----:B------:R-:W-:Y:S01]  /*0fb0*/  IMAD R3, R2, R4, R3 ;  /* 0x0000000402037224 */ /* 0x000fe200078e0203 */
[----:B------:R-:W-:Y:S01]  /*0fc0*/  R2UR UR33, R22 ;  /* 0x00000000162172ca */ /* 0x000fe200000e0000 */
[----:B--2---:R-:W-:-:S02]  /*0fd0*/  IMAD R2, R6, R17, R12 ;  /* 0x0000001106027224 */ /* 0x004fc400078e020c */
[----:B---3--:R-:W-:Y:S02]  /*0fe0*/  IMAD R0, R3, R16, R0 ;  /* 0x0000001003007224 */ /* 0x008fe400078e0200 */
[----:B------:R-:W-:Y:S02]  /*0ff0*/  IMAD R3, R2, R13, R5 ;  /* 0x0000000d02037224 */ /* 0x000fe400078e0205 */
[----:B------:R-:W-:-:S03]  /*1000*/  IMAD.MOV.U32 R4, RZ, RZ, 0x1 ;  /* 0x00000001ff047424 */ /* 0x000fc600078e00ff */
[----:B------:R-:W-:Y:S02]  /*1010*/  SEL R2, R3, R0, !P3 ;  /* 0x0000000003027207 */ /* 0x000fe40005800000 */
[----:B------:R-:W-:-:S03]  /*1020*/  SEL R0, R0, R3, !P3 ;  /* 0x0000000300007207 */ /* 0x000fc60005800000 */
[----:B------:R1:W-:Y:S04]  /*1030*/  STL [R1+0x10], R2 ;  /* 0x0000100201007387 */ /* 0x0003e80000100800 */
[----:B------:R1:W-:Y:S02]  /*1040*/  STL [R1+0x14], R0 ;  /* 0x0000140001007387 */ /* 0x0003e40000100800 */
.L_x_9:
[----:B------:R-:W-:-:S08]  /*1050*/  NOP ;  /* 0x0000000000007918 */ /* 0x000fd00000000000 */
[----:B------:R-:W2:Y:S02]  /*1060*/  USETMAXREG.TRY_ALLOC.CTAPOOL UP0, 0xe8 ;  /* 0x000000e8000079c8 */ /* 0x000ea40008000600 */
[----:B--2---:R-:W-:-:S13]  /*1070*/  PLOP3.LUT P0, PT, PT, PT, UP0, 0x80, 0x0 ;  /* 0x000000000000781c */ /* 0x004fda0003f0f008 */
[----:B------:R-:W-:Y:S05]  /*1080*/  @!P0 BRA `(.L_x_9) ;  /* 0xfffffffc00f08947 */ /* 0x000fea000383ffff */
[----:B------:R-:W-:Y:S01]  /*1090*/  ULDC.64 UR4, c[0x0][0x598] ;  /* 0x0001660000047ab9 */ /* 0x000fe20000000a00 */
[----:B------:R-:W-:Y:S01]  /*10a0*/  ULDC.64 UR36, c[0x0][0x208] ;  /* 0x0000820000247ab9 */ /* 0x000fe20000000a00 */
[----:B------:R-:W-:-:S04]  /*10b0*/  ISETP.NE.U32.AND P0, PT, RZ, UR4, PT ;  /* 0x00000004ff007c0c */ /* 0x000fc8000bf05070 */
[----:B------:R-:W-:-:S13]  /*10c0*/  ISETP.NE.AND.EX P0, PT, RZ, UR5, PT, P0 ;  /* 0x00000005ff007c0c */ /* 0x000fda000bf05300 */
[----:B------:R-:W-:Y:S05]  /*10d0*/  @!P0 BRA `(.L_x_12) ;  /* 0x0000000000208947 */ /* 0x000fea0003800000 */
[----:B-1----:R-:W1:Y:S02]  /*10e0*/  LDC.64 R2, c[0x0][0x598] ;  /* 0x00016600ff027b82 */ /* 0x002e640000000a00 */
[----:B-1----:R-:W2:Y:S02]  /*10f0*/  LDG.E.64 R2, desc[UR36][R2.64] ;  /* 0x0000002402027981 */ /* 0x002ea4000c1e1b00 */
[----:B--2---:R-:W-:-:S04]  /*1100*/  ISETP.NE.U32.AND P0, PT, R2, RZ, PT ;  /* 0x000000ff0200720c */ /* 0x004fc80003f05070 */
[----:B------:R-:W-:-:S13]  /*1110*/  ISETP.NE.AND.EX P0, PT, R3, RZ, PT, P0 ;  /* 0x000000ff0300720c */ /* 0x000fda0003f05300 */
[----:B------:R-:W-:Y:S05]  /*1120*/  @!P0 BRA `(.L_x_12) ;  /* 0x00000000000c8947 */ /* 0x000fea0003800000 */
[----:B------:R-:W2:Y:S02]  /*1130*/  LD.E R2, desc[UR36][R2.64] ;  /* 0x0000002402027980 */ /* 0x000ea4000c101900 */
[----:B--2---:R-:W-:Y:S01]  /*1140*/  R2UR UR8, R2 ;  /* 0x00000000020872ca */ /* 0x004fe200000e0000 */
[----:B------:R-:W-:-:S14]  /*1150*/  BRA `(.L_x_13) ;  /* 0x0000000000247947 */ /* 0x000fdc0003800000 */
.L_x_12:
[----:B------:R-:W-:Y:S02]  /*1160*/  ULDC.64 UR4, c[0x0][0x588] ;  /* 0x0001620000047ab9 */ /* 0x000fe40000000a00 */
[----:B------:R-:W-:-:S04]  /*1170*/  ISETP.NE.U32.AND P0, PT, RZ, UR4, PT ;  /* 0x00000004ff007c0c */ /* 0x000fc8000bf05070 */
[----:B------:R-:W-:-:S13]  /*1180*/  ISETP.NE.AND.EX P0, PT, RZ, UR5, PT, P0 ;  /* 0x00000005ff007c0c */ /* 0x000fda000bf05300 */
[----:B------:R-:W-:Y:S05]  /*1190*/  @!P0 BRA `(.L_x_14) ;  /* 0x0000000000108947 */ /* 0x000fea0003800000 */
[----:B-1----:R-:W1:Y:S02]  /*11a0*/  LDC.64 R2, c[0x0][0x588] ;  /* 0x00016200ff027b82 */ /* 0x002e640000000a00 */
[----:B-1----:R-:W2:Y:S02]  /*11b0*/  LDG.E R2, desc[UR36][R2.64] ;  /* 0x0000002402027981 */ /* 0x002ea4000c1e1900 */
[----:B--2---:R-:W-:Y:S01]  /*11c0*/  R2UR UR8, R2 ;  /* 0x00000000020872ca */ /* 0x004fe200000e0000 */
[----:B------:R-:W-:-:S14]  /*11d0*/  BRA `(.L_x_13) ;  /* 0x0000000000047947 */ /* 0x000fdc0003800000 */
.L_x_14:
[----:B------:R-:W-:-:S05]  /*11e0*/  ULDC UR8, c[0x0][0x580] ;  /* 0x0001600000087ab9 */ /* 0x000fca0000000800 */
.L_x_13:
[----:B------:R-:W-:Y:S02]  /*11f0*/  ULDC.64 UR4, c[0x0][0x5a0] ;  /* 0x0001680000047ab9 */ /* 0x000fe40000000a00 */
        /* <DEDUP_REMOVED lines=11> */
.L_x_15:
        /* <DEDUP_REMOVED lines=8> */
.L_x_17:
[----:B------:R-:W-:-:S05]  /*1330*/  ULDC UR9, c[0x0][0x584] ;  /* 0x0001610000097ab9 */ /* 0x000fca0000000800 */
.L_x_16:
[----:B------:R-:W-:-:S13]  /*1340*/  LOP3.LUT P0, RZ, R4, 0xff, RZ, 0xc0, !PT ;  /* 0x000000ff04ff7812 */ /* 0x000fda000780c0ff */
[----:B------:R-:W-:Y:S05]  /*1350*/  @!P0 EXIT ;  /* 0x000000000000894d */ /* 0x000fea0003800000 */
[----:B------:R-:W-:Y:S01]  /*1360*/  ULDC UR4, c[0x0][0x28c] ;  /* 0x0000a30000047ab9 */ /* 0x000fe20000000800 */
[----:B------:R-:W-:Y:S02]  /*1370*/  ULOP3.LUT UR10, UR7, 0x1, URZ, 0xfc, !UPT ;  /* 0x00000001070a7892 */ /* 0x000fe4000f8efc3f */
[----:B------:R-:W-:-:S04]  /*1380*/  UIADD3 UR4, UR4, 0x3f, URZ ;  /* 0x0000003f04047890 */ /* 0x000fc8000fffe03f */
[----:B------:R-:W-:-:S04]  /*1390*/  USHF.R.S32.HI UR5, URZ, 0x1f, UR4 ;  /* 0x0000001f3f057899 */ /* 0x000fc80008011404 */
[----:B------:R-:W-:-:S03]  /*13a0*/  ULEA.HI UR5, UR5, UR4, URZ, 0x6 ;  /* 0x0000000405057291 */ /* 0x000fc6000f8f303f */
[----:B------:R-:W-:Y:S01]  /*13b0*/  UMOV UR4, URZ ;  /* 0x0000003f00047c82 */ /* 0x000fe20008000000 */
[----:B------:R-:W-:-:S03]  /*13c0*/  USHF.R.S32.HI UR11, URZ, 0x6, UR5 ;  /* 0x000000063f0b7899 */ /* 0x000fc60008011405 */
[----:B------:R-:W-:-:S09]  /*13d0*/  UMOV UR5, URZ ;  /* 0x0000003f00057c82 */ /* 0x000fd20008000000 */
.L_x_268:
[----:B-1----:R-:W1:Y:S01]  /*13e0*/  S2R R0, SR_TID.X ;  /* 0x0000000000007919 */ /* 0x002e620000002100 */
[----:B--2---:R-:W2:Y:S01]  /*13f0*/  S2UR UR15, SR_CgaCtaId ;  /* 0x00000000000f79c3 */ /* 0x004ea20000008800 */
[----:B------:R-:W-:Y:S01]  /*1400*/  UMOV UR14, 0x400 ;  /* 0x00000400000e7882 */ /* 0x000fe20000000000 */
[----:B------:R-:W-:Y:S01]  /*1410*/  UMOV UR6, URZ ;  /* 0x0000003f00067c82 */ /* 0x000fe20008000000 */
[----:B------:R-:W-:Y:S01]  /*1420*/  UMOV UR16, URZ ;  /* 0x0000003f00107c82 */ /* 0x000fe20008000000 */
[----:B------:R-:W-:Y:S01]  /*1430*/  UMOV UR17, URZ ;  /* 0x0000003f00117c82 */ /* 0x000fe20008000000 */
[----:B------:R-:W-:Y:S01]  /*1440*/  UMOV UR32, UR5 ;  /* 0x0000000500207c82 */ /* 0x000fe20008000000 */
[----:B------:R-:W-:Y:S01]  /*1450*/  IMAD.MOV.U32 R224, RZ, RZ, RZ ;  /* 0x000000ffffe07224 */ /* 0x000fe200078e00ff */
[----:B------:R-:W-:Y:S02]  /*1460*/  CS2R R4, SRZ ;  /* 0x0000000000047805 */ /* 0x000fe4000001ff00 */
[----:B------:R-:W-:-:S02]  /*1470*/  CS2R R6, SRZ ;  /* 0x0000000000067805 */ /* 0x000fc4000001ff00 */
[----:B------:R-:W-:Y:S02]  /*1480*/  CS2R R8, SRZ ;  /* 0x0000000000087805 */ /* 0x000fe4000001ff00 */
[----:B------:R-:W-:Y:S02]  /*1490*/  CS2R R10, SRZ ;  /* 0x00000000000a7805 */ /* 0x000fe4000001ff00 */
[----:B------:R-:W-:Y:S02]  /*14a0*/  CS2R R12, SRZ ;  /* 0x00000000000c7805 */ /* 0x000fe4000001ff00 */
[----:B------:R-:W-:Y:S02]  /*14b0*/  CS2R R14, SRZ ;  /* 0x00000000000e7805 */ /* 0x000fe4000001ff00 */
[----:B------:R-:W-:Y:S02]  /*14c0*/  CS2R R16, SRZ ;  /* 0x0000000000107805 */ /* 0x000fe4000001ff00 */
[----:B0-----:R-:W-:-:S02]  /*14d0*/  CS2R R18, SRZ ;  /* 0x0000000000127805 */ /* 0x001fc4000001ff00 */
[----:B------:R-:W-:Y:S02]  /*14e0*/  CS2R R20, SRZ ;  /* 0x0000000000147805 */ /* 0x000fe4000001ff00 */
[----:B------:R-:W-:Y:S02]  /*14f0*/  CS2R R22, SRZ ;  /* 0x0000000000167805 */ /* 0x000fe4000001ff00 */
[----:B------:R-:W-:Y:S02]  /*1500*/  CS2R R136, SRZ ;  /* 0x0000000000887805 */ /* 0x000fe4000001ff00 */
[----:B------:R-:W-:Y:S02]  /*1510*/  CS2R R138, SRZ ;  /* 0x00000000008a7805 */ /* 0x000fe4000001ff00 */
[----:B------:R-:W-:Y:S02]  /*1520*/  CS2R R140, SRZ ;  /* 0x00000000008c7805 */ /* 0x000fe4000001ff00 */
[----:B------:R-:W-:-:S02]  /*1530*/  CS2R R142, SRZ ;  /* 0x00000000008e7805 */ /* 0x000fc4000001ff00 */
[----:B------:R-:W-:Y:S02]  /*1540*/  CS2R R144, SRZ ;  /* 0x0000000000907805 */ /* 0x000fe4000001ff00 */
[----:B------:R-:W-:Y:S02]  /*1550*/  CS2R R146, SRZ ;  /* 0x0000000000927805 */ /* 0x000fe4000001ff00 */
[----:B------:R-:W-:Y:S01]  /*1560*/  CS2R R148, SRZ ;  /* 0x0000000000947805 */ /* 0x000fe2000001ff00 */
[----:B--2---:R-:W-:Y:S01]  /*1570*/  ULEA UR14, UR15, UR14, 0x18 ;  /* 0x0000000e0f0e7291 */ /* 0x004fe2000f8ec03f */
[----:B------:R-:W-:Y:S02]  /*1580*/  CS2R R150, SRZ ;  /* 0x0000000000967805 */ /* 0x000fe4000001ff00 */
[----:B------:R-:W-:Y:S02]  /*1590*/  CS2R R152, SRZ ;  /* 0x0000000000987805 */ /* 0x000fe4000001ff00 */
[----:B------:R-:W-:-:S02]  /*15a0*/  CS2R R154, SRZ ;  /* 0x00000000009a7805 */ /* 0x000fc4000001ff00 */
[----:B------:R-:W-:Y:S02]  /*15b0*/  CS2R R156, SRZ ;  /* 0x00000000009c7805 */ /* 0x000fe4000001ff00 */
[----:B------:R-:W-:Y:S02]  /*15c0*/  CS2R R158, SRZ ;  /* 0x00000000009e7805 */ /* 0x000fe4000001ff00 */
[----:B------:R-:W-:Y:S02]  /*15d0*/  CS2R R160, SRZ ;  /* 0x0000000000a07805 */ /* 0x000fe4000001ff00 */
[----:B-1----:R-:W-:Y:S02]  /*15e0*/  LOP3.LUT R0, R0, 0x80, RZ, 0xc0, !PT ;  /* 0x0000008000007812 */ /* 0x002fe400078ec0ff */
[----:B------:R-:W-:Y:S02]  /*15f0*/  CS2R R162, SRZ ;  /* 0x0000000000a27805 */ /* 0x000fe4000001ff00 */
[----:B------:R-:W-:-:S02]  /*1600*/  CS2R R164, SRZ ;  /* 0x0000000000a47805 */ /* 0x000fc4000001ff00 */
[----:B------:R-:W-:Y:S02]  /*1610*/  CS2R R166, SRZ ;  /* 0x0000000000a67805 */ /* 0x000fe4000001ff00 */
[----:B------:R-:W-:Y:S02]  /*1620*/  SHF.R.U32.HI R3, RZ, 0x7, R0 ;  /* 0x00000007ff037819 */ /* 0x000fe40000011600 */
[----:B------:R-:W-:Y:S01]  /*1630*/  CS2R R168, SRZ ;  /* 0x0000000000a87805 */ /* 0x000fe2000001ff00 */
[----:B------:R-:W0:Y:S01]  /*1640*/  LDC R0, c[0x0][0x28c] ;  /* 0x0000a300ff007b82 */ /* 0x000e220000000800 */
[----:B------:R-:W-:Y:S02]  /*1650*/  CS2R R170, SRZ ;  /* 0x0000000000aa7805 */ /* 0x000fe4000001ff00 */
[----:B------:R-:W-:Y:S02]  /*1660*/  CS2R R172, SRZ ;  /* 0x0000000000ac7805 */ /* 0x000fe4000001ff00 */
[----:B------:R-:W-:Y:S01]  /*1670*/  CS2R R174, SRZ ;  /* 0x0000000000ae7805 */ /* 0x000fe2000001ff00 */
[----:B------:R-:W1:Y:S01]  /*1680*/  SHFL.IDX PT, R3, R3, RZ, 0x1f ;  /* 0x00001fff03037589 */ /* 0x000e6200000e0000 */
[----:B------:R-:W-:-:S02]  /*1690*/  CS2R R176, SRZ ;  /* 0x0000000000b07805 */ /* 0x000fc4000001ff00 */
        /* <DEDUP_REMOVED lines=18> */
[----:B0-----:R-:W-:Y:S01]  /*17c0*/  ISETP.GE.AND P0, PT, R0, 0x1, PT ;  /* 0x000000010000780c */ /* 0x001fe20003f06270 */
[----:B------:R-:W-:Y:S01]  /*17d0*/  IMAD.MOV.U32 R0, RZ, RZ, RZ ;  /* 0x000000ffff007224 */ /* 0x000fe200078e00ff */
[----:B------:R-:W-:Y:S02]  /*17e0*/  CS2R R214, SRZ ;  /* 0x0000000000d67805 */ /* 0x000fe4000001ff00 */
[----:B------:R-:W-:Y:S02]  /*17f0*/  CS2R R216, SRZ ;  /* 0x0000000000d87805 */ /* 0x000fe4000001ff00 */
[----:B-1----:R-:W-:Y:S02]  /*1800*/  R2UR UR12, R3 ;  /* 0x00000000030c72ca */ /* 0x002fe400000e0000 */
[----:B----4-:R-:W-:Y:S02]  /*1810*/  CS2R R2, SRZ ;  /* 0x0000000000027805 */ /* 0x010fe4000001ff00 */
[----:B------:R-:W-:-:S02]  /*1820*/  CS2R R218, SRZ ;  /* 0x0000000000da7805 */ /* 0x000fc4000001ff00 */
[----:B------:R-:W-:Y:S02]  /*1830*/  CS2R R220, SRZ ;  /* 0x0000000000dc7805 */ /* 0x000fe4000001ff00 */
[----:B------:R-:W-:Y:S01]  /*1840*/  CS2R R222, SRZ ;  /* 0x0000000000de7805 */ /* 0x000fe2000001ff00 */
[----:B------:R-:W-:Y:S01]  /*1850*/  IMAD.U32 R225, RZ, RZ, UR4 ;  /* 0x00000004ffe17e24 */ /* 0x000fe2000f8e00ff */
[----:B------:R-:W-:Y:S02]  /*1860*/  CS2R R120, SRZ ;  /* 0x0000000000787805 */ /* 0x000fe4000001ff00 */
[----:B------:R-:W-:Y:S02]  /*1870*/  CS2R R122, SRZ ;  /* 0x00000000007a7805 */ /* 0x000fe4000001ff00 */
[----:B------:R-:W-:Y:S02]  /*1880*/  CS2R R124, SRZ ;  /* 0x00000000007c7805 */ /* 0x000fe4000001ff00 */
[----:B------:R-:W-:-:S02]  /*1890*/  CS2R R126, SRZ ;  /* 0x00000000007e7805 */ /* 0x000fc4000001ff00 */
[----:B------:R-:W-:Y:S02]  /*18a0*/  CS2R R128, SRZ ;  /* 0x0000000000807805 */ /* 0x000fe4000001ff00 */
[----:B------:R-:W-:Y:S02]  /*18b0*/  CS2R R130, SRZ ;  /* 0x0000000000827805 */ /* 0x000fe4000001ff00 */
[----:B------:R-:W-:Y:S01]  /*18c0*/  CS2R R132, SRZ ;  /* 0x0000000000847805 */ /* 0x000fe2000001ff00 */
[----:B------:R-:W-:Y:S01]  /*18d0*/  ULEA.HI UR13, UR12, UR12, URZ, 0x1 ;  /* 0x0000000c0c0d7291 */ /* 0x000fe2000f8f083f */
[----:B------:R-:W-:Y:S02]  /*18e0*/  CS2R R134, SRZ ;  /* 0x0000000000867805 */ /* 0x000fe4000001ff00 */
[----:B------:R-:W-:Y:S02]  /*18f0*/  CS2R R104, SRZ ;  /* 0x0000000000687805 */ /* 0x000fe4000001ff00 */
[----:B------:R-:W-:Y:S01]  /*1900*/  CS2R R106, SRZ ;  /* 0x00000000006a7805 */ /* 0x000fe2000001ff00 */
[----:B------:R-:W-:Y:S01]  /*1910*/  ULOP3.LUT UR13, UR13, 0xffffe, URZ, 0xc0, !UPT ;  /* 0x000ffffe0d0d7892 */ /* 0x000fe2000f8ec03f */
[----:B------:R-:W-:-:S02]  /*1920*/  CS2R R108, SRZ ;  /* 0x00000000006c7805 */ /* 0x000fc4000001ff00 */
[----:B------:R-:W-:Y:S02]  /*1930*/  CS2R R110, SRZ ;  /* 0x00000000006e7805 */ /* 0x000fe4000001ff00 */
[----:B------:R-:W-:Y:S01]  /*1940*/  CS2R R112, SRZ ;  /* 0x0000000000707805 */ /* 0x000fe2000001ff00 */
[----:B------:R-:W-:Y:S01]  /*1950*/  UIADD3 UR13, UR12, -UR13, URZ ;  /* 0x8000000d0c0d7290 */ /* 0x000fe2000fffe03f */
[----:B------:R-:W-:Y:S02]  /*1960*/  CS2R R114, SRZ ;  /* 0x0000000000727805 */ /* 0x000fe4000001ff00 */
[----:B------:R-:W-:Y:S02]  /*1970*/  CS2R R116, SRZ ;  /* 0x0000000000747805 */ /* 0x000fe4000001ff00 */
[----:B------:R-:W-:Y:S01]  /*1980*/  CS2R R118, SRZ ;  /* 0x0000000000767805 */ /* 0x000fe2000001ff00 */
[----:B------:R-:W-:Y:S01]  /*1990*/  ULEA UR13, UR13, UR14, 0xc ;  /* 0x0000000e0d0d7291 */ /* 0x000fe2000f8e603f */
[----:B------:R-:W-:-:S02]  /*19a0*/  CS2R R88, SRZ ;  /* 0x0000000000587805 */ /* 0x000fc4000001ff00 */
[----:B------:R-:W-:Y:S02]  /*19b0*/  CS2R R90, SRZ ;  /* 0x00000000005a7805 */ /* 0x000fe4000001ff00 */
[----:B------:R-:W-:Y:S01]  /*19c0*/  CS2R R92, SRZ ;  /* 0x00000000005c7805 */ /* 0x000fe2000001ff00 */
[----:B------:R-:W-:Y:S01]  /*19d0*/  UIADD3 UR13, UR13, 0x180, URZ ;  /* 0x000001800d0d7890 */ /* 0x000fe2000fffe03f */
[----:B------:R-:W-:Y:S02]  /*19e0*/  CS2R R94, SRZ ;  /* 0x00000000005e7805 */ /* 0x000fe4000001ff00 */
[----:B------:R-:W-:Y:S02]  /*19f0*/  CS2R R96, SRZ ;  /* 0x0000000000607805 */ /* 0x000fe4000001ff00 */
[----:B------:R-:W-:Y:S01]  /*1a00*/  CS2R R98, SRZ ;  /* 0x0000000000627805 */ /* 0x000fe2000001ff00 */
[----:B------:R-:W-:Y:S01]  /*1a10*/  USHF.R.U32.HI UR13, URZ, 0x4, UR13 ;  /* 0x000000043f0d7899 */ /* 0x000fe2000801160d */
[----:B------:R-:W-:-:S02]  /*1a20*/  CS2R R100, SRZ ;  /* 0x0000000000647805 */ /* 0x000fc4000001ff00 */
[----:B------:R-:W-:Y:S02]  /*1a30*/  CS2R R102, SRZ ;  /* 0x0000000000667805 */ /* 0x000fe4000001ff00 */
[----:B------:R-:W-:Y:S01]  /*1a40*/  CS2R R72, SRZ ;  /* 0x0000000000487805 */ /* 0x000fe2000001ff00 */
[----:B------:R-:W-:Y:S01]  /*1a50*/  ULOP3.LUT UR15, UR13, 0x3fff, URZ, 0xc0, !UPT ;  /* 0x00003fff0d0f7892 */ /* 0x000fe2000f8ec03f */
        /* <DEDUP_REMOVED lines=23> */
[----:B---3--:R-:W-:Y:S02]  /*1bd0*/  CS2R R24, SRZ ;  /* 0x0000000000187805 */ /* 0x008fe4000001ff00 */
[----:B------:R-:W-:Y:S02]  /*1be0*/  CS2R R26, SRZ ;  /* 0x00000000001a7805 */ /* 0x000fe4000001ff00 */
[----:B------:R-:W-:Y:S02]  /*1bf0*/  CS2R R28, SRZ ;  /* 0x00000000001c7805 */ /* 0x000fe4000001ff00 */
[----:B------:R-:W-:Y:S02]  /*1c00*/  CS2R R30, SRZ ;  /* 0x00000000001e7805 */ /* 0x000fe4000001ff00 */
[----:B------:R-:W-:-:S02]  /*1c10*/  CS2R R32, SRZ ;  /* 0x0000000000207805 */ /* 0x000fc4000001ff00 */
[----:B------:R-:W-:Y:S02]  /*1c20*/  CS2R R34, SRZ ;  /* 0x0000000000227805 */ /* 0x000fe4000001ff00 */
[----:B------:R-:W-:Y:S02]  /*1c30*/  CS2R R36, SRZ ;  /* 0x0000000000247805 */ /* 0x000fe4000001ff00 */
[----:B------:R-:W-:Y:S01]  /*1c40*/  CS2R R38, SRZ ;  /* 0x0000000000267805 */ /* 0x000fe2000001ff00 */
[----:B------:R-:W-:Y:S06]  /*1c50*/  @!P0 BRA `(.L_x_18) ;  /* 0x00000010001c8947 */ /* 0x000fec0003800000 */
[----:B------:R-:W-:-:S06]  /*1c60*/  UISETP.NE.AND UP0, UPT, UR10, 0x3, UPT ;  /* 0x000000030a00788c */ /* 0x000fcc000bf05270 */
[----:B------:R-:W-:-:S13]  /*1c70*/  PLOP3.LUT P1, PT, PT, PT, UP0, 0x80, 0x0 ;  /* 0x000000000000781c */ /* 0x000fda0003f2f008 */
[----:B------:R-:W-:Y:S05]  /*1c80*/  @!P1 BRA `(.L_x_19) ;  /* 0x0000000000049947 */ /* 0x000fea0003800000 */
[----:B------:R-:W-:Y:S01]  /*1c90*/  BPT.TRAP 0x1 ;  /* 0x000000040000795c */ /* 0x000fe20000300000 */
.L_x_19:
[----:B------:R-:W-:Y:S01]  /*1ca0*/  ULEA UR12, UR5, UR14, 0x3 ;  /* 0x0000000e050c7291 */ /* 0x000fe2000f8e183f */
[----:B------:R-:W-:-:S05]  /*1cb0*/  IMAD.U32 R0, RZ, RZ, UR4 ;  /* 0x00000004ff007e24 */ /* 0x000fca000f8e00ff */
[----:B------:R-:W-:-:S04]  /*1cc0*/  SHF.L.U32 R0, R0, 0x1f, RZ ;  /* 0x0000001f00007819 */ /* 0x000fc800000006ff */
[----:B------:R0:W1:Y:S01]  /*1cd0*/  SYNCS.PHASECHK.TRANS64.TRYWAIT P0, [UR12], R0 ;  /* 0x00000000ff0075a7 */ /* 0x000062000800014c */
[----:B------:R-:W-:Y:S05]  /*1ce0*/  @!P1 BRA `(.L_x_20) ;  /* 0x0000000000049947 */ /* 0x000fea0003800000 */
[----:B------:R-:W-:Y:S01]  /*1cf0*/  BPT.TRAP 0x1 ;  /* 0x000000040000795c */ /* 0x000fe20000300000 */
.L_x_20:
[----:B------:R-:W-:Y:S01]  /*1d00*/  UMOV UR6, 0x2 ;  /* 0x0000000200067882 */ /* 0x000fe20000000000 */
[----:B------:R-:W-:Y:S01]  /*1d10*/  IMAD.MOV.U32 R224, RZ, RZ, RZ ;  /* 0x000000ffffe07224 */ /* 0x000fe200078e00ff */
[----:B-1----:R-:W-:Y:S06]  /*1d20*/  @P0 BRA `(.L_x_21) ;  /* 0x0000000000080947 */ /* 0x002fec0003800000 */
[----:B------:R-:W1:Y:S02]  /*1d30*/  SYNCS.PHASECHK.TRANS64.TRYWAIT P0, [UR12], R0 ;  /* 0x00000000ff0075a7 */ /* 0x000e64000800014c */
[----:B-1----:R-:W-:Y:S05]  /*1d40*/  @!P0 BRA `(.L_x_22) ;  /* 0x000000cc00248947 */ /* 0x002fea0003800000 */
.L_x_21:
[----:B------:R-:W-:Y:S01]  /*1d50*/  UIADD3 UR12, UR14, 0x14180, URZ ;  /* 0x000141800e0c7890 */ /* 0x000fe2000fffe03f */
[----:B------:R-:W-:Y:S01]  /*1d60*/  WARPGROUP.ARRIVE ;  /* 0x00000000000079c5 */ /* 0x000fe20000000000 */
[----:B------:R-:W-:Y:S01]  /*1d70*/  ULOP3.LUT UR13, UR15, 0x10000, URZ, 0xfc, !UPT ;  /* 0x000100000f0d7892 */ /* 0x000fe2000f8efc3f */
[----:B01----:R-:W-:Y:S01]  /*1d80*/  IMAD.MOV.U32 R0, RZ, RZ, RZ ;  /* 0x000000ffff007224 */ /* 0x003fe200078e00ff */
[----:B------:R-:W-:Y:S01]  /*1d90*/  USHF.R.U32.HI UR12, URZ, 0x4, UR12 ;  /* 0x000000043f0c7899 */ /* 0x000fe2000801160c */
[----:B------:R-:W-:Y:S01]  /*1da0*/  CS2R R2, SRZ ;  /* 0x0000000000027805 */ /* 0x000fe2000001ff00 */
[----:B------:R-:W-:Y:S01]  /*1db0*/  ULEA UR13, UR5, UR13, 0x9 ;  /* 0x0000000d050d7291 */ /* 0x000fe2000f8e483f */
[----:B------:R-:W-:Y:S01]  /*1dc0*/  CS2R R4, SRZ ;  /* 0x0000000000047805 */ /* 0x000fe2000001ff00 */
[----:B------:R-:W-:Y:S01]  /*1dd0*/  ULOP3.LUT UR12, UR12, 0x3fff, URZ, 0xc0, !UPT ;  /* 0x00003fff0c0c7892 */ /* 0x000fe2000f8ec03f */
[----:B------:R-:W-:Y:S01]  /*1de0*/  CS2R R6, SRZ ;  /* 0x0000000000067805 */ /* 0x000fe2000001ff00 */
[----:B------:R-:W-:Y:S01]  /*1df0*/  UMOV UR17, 0x80000020 ;  /* 0x8000002000117882 */ /* 0x000fe20000000000 */
[----:B------:R-:W-:Y:S01]  /*1e00*/  UMOV UR19, 0x80000020 ;  /* 0x8000002000137882 */ /* 0x000fe20000000000 */
[----:B------:R-:W-:Y:S01]  /*1e10*/  ULOP3.LUT UR12, UR12, 0x10000, URZ, 0xfc, !UPT ;  /* 0x000100000c0c7892 */ /* 0x000fe2000f8efc3f */
[----:B------:R-:W-:Y:S01]  /*1e20*/  CS2R R8, SRZ ;  /* 0x0000000000087805 */ /* 0x000fe2000001ff00 */
[----:B------:R-:W-:Y:S01]  /*1e30*/  UMOV UR16, UR13 ;  /* 0x0000000d00107c82 */ /* 0x000fe20008000000 */
[----:B------:R-:W-:Y:S01]  /*1e40*/  CS2R R10, SRZ ;  /* 0x00000000000a7805 */ /* 0x000fe2000001ff00 */
[----:B------:R-:W-:Y:S01]  /*1e50*/  UIMAD UR12, UR5, 0x380, UR12 ;  /* 0x00000380050c78a4 */ /* 0x000fe2000f8e020c */
[----:B------:R-:W-:-:S02]  /*1e60*/  CS2R R12, SRZ ;  /* 0x00000000000c7805 */ /* 0x000fc4000001ff00 */
[----:B------:R-:W-:Y:S02]  /*1e70*/  CS2R R14, SRZ ;  /* 0x00000000000e7805 */ /* 0x000fe4000001ff00 */
[----:B------:R-:W-:Y:S01]  /*1e80*/  CS2R R16, SRZ ;  /* 0x0000000000107805 */ /* 0x000fe2000001ff00 */
[----:B------:R-:W-:Y:S01]  /*1e90*/  UIADD3 UR20, UR12, 0x80, URZ ;  /* 0x000000800c147890 */ /* 0x000fe2000fffe03f */
[----:B------:R-:W-:Y:S01]  /*1ea0*/  CS2R R18, SRZ ;  /* 0x0000000000127805 */ /* 0x000fe2000001ff00 */
[----:B------:R-:W-:Y:S01]  /*1eb0*/  UIADD3 UR21, UR12, 0x100, URZ ;  /* 0x000001000c157890 */ /* 0x000fe2000fffe03f */
[----:B------:R-:W-:Y:S01]  /*1ec0*/  CS2R R20, SRZ ;  /* 0x0000000000147805 */ /* 0x000fe2000001ff00 */
[----:B------:R-:W-:Y:S01]  /*1ed0*/  UMOV UR18, UR12 ;  /* 0x0000000c00127c82 */ /* 0x000fe20008000000 */
[----:B------:R-:W-:Y:S01]  /*1ee0*/  CS2R R22, SRZ ;  /* 0x0000000000167805 */ /* 0x000fe2000001ff00 */
[----:B------:R-:W-:Y:S01]  /*1ef0*/  QGMMA.64x32x32.F32.E4M3.E4M3 R120, gdesc[UR16], RZ, !UPT ;  /* 0x00600000107879f3 */ /* 0x000fe2000c7008ff */
[----:B------:R-:W-:Y:S01]  /*1f00*/  UMOV UR18, UR20 ;  /* 0x0000001400127c82 */ /* 0x000fe20008000000 */
[----:B------:R-:W-:Y:S01]  /*1f10*/  UMOV UR19, 0x80000020 ;  /* 0x8000002000137882 */ /* 0x000fe20000000000 */
[----:B------:R-:W-:Y:S01]  /*1f20*/  UIADD3 UR20, UR12, 0x180, URZ ;  /* 0x000001800c147890 */ /* 0x000fe2000fffe03f */
[----:B------:R-:W-:Y:S01]  /*1f30*/  QGMMA.64x32x32.F32.E4M3.E4M3 R104, gdesc[UR16], RZ, !UPT ;  /* 0x00600000106879f3 */ /* 0x000fe2000c7008ff */
[----:B------:R-:W-:Y:S01]  /*1f40*/  UMOV UR18, UR21 ;  /* 0x0000001500127c82 */ /* 0x000fe20008000000 */
[----:B------:R-:W-:Y:S01]  /*1f50*/  UMOV UR19, 0x80000020 ;  /* 0x8000002000137882 */ /* 0x000fe20000000000 */
[----:B------:R-:W-:Y:S01]  /*1f60*/  UIADD3 UR21, UR12, 0x200, URZ ;  /* 0x000002000c157890 */ /* 0x000fe2000fffe03f */
[----:B------:R-:W-:Y:S01]  /*1f70*/  QGMMA.64x32x32.F32.E4M3.E4M3 R88, gdesc[UR16], RZ, !UPT ;  /* 0x00600000105879f3 */ /* 0x000fe2000c7008ff */
[----:B------:R-:W-:Y:S01]  /*1f80*/  UMOV UR19, 0x80000020 ;  /* 0x8000002000137882 */ /* 0x000fe20000000000 */
[----:B------:R-:W-:Y:S01]  /*1f90*/  UMOV UR18, UR20 ;  /* 0x0000001400127c82 */ /* 0x000fe20008000000 */
        /* <DEDUP_REMOVED lines=12> */
[----:B------:R-:W-:Y:S01]  /*2060*/  CS2R R136, SRZ ;  /* 0x0000000000887805 */ /* 0x000fe2000001ff00 */
[----:B------:R-:W-:Y:S01]  /*2070*/  QGMMA.64x32x32.F32.E4M3.E4M3 R24, gdesc[UR16], RZ, !UPT ;  /* 0x00600000101879f3 */ /* 0x000fe2000c7008ff */
[----:B------:R-:W-:Y:S01]  /*2080*/  UIADD3 UR16, UR13, 0x2, URZ ;  /* 0x000000020d107890 */ /* 0x000fe2000fffe03f */
[----:B------:R-:W-:Y:S01]  /*2090*/  CS2R R138, SRZ ;  /* 0x00000000008a7805 */ /* 0x000fe2000001ff00 */
[----:B------:R-:W-:Y:S01]  /*20a0*/  UIADD3 UR18, UR12, 0x2, URZ ;  /* 0x000000020c127890 */ /* 0x000fe2000fffe03f */
[----:B------:R-:W-:Y:S01]  /*20b0*/  CS2R R140, SRZ ;  /* 0x00000000008c7805 */ /* 0x000fe2000001ff00 */
[----:B------:R-:W-:Y:S01]  /*20c0*/  UIADD3 UR13, UR12, 0x82, URZ ;  /* 0x000000820c0d7890 */ /* 0x000fe2000fffe03f */
[----:B------:R-:W-:Y:S01]  /*20d0*/  CS2R R142, SRZ ;  /* 0x00000000008e7805 */ /* 0x000fe2000001ff00 */
[----:B------:R-:W-:Y:S01]  /*20e0*/  UMOV UR17, 0x80000020 ;  /* 0x8000002000117882 */ /* 0x000fe20000000000 */
[----:B------:R-:W-:Y:S01]  /*20f0*/  UMOV UR19, 0x80000020 ;  /* 0x8000002000137882 */ /* 0x000fe20000000000 */
        /* <DEDUP_REMOVED lines=26> */
[----:B------:R-:W-:Y:S01]  /*22a0*/  CS2R R196, SRZ ;  /* 0x0000000000c47805 */ /* 0x000fe2000001ff00 */
[----:B------:R-:W-:Y:S01]  /*22b0*/  QGMMA.64x32x32.F32.E4M3.E4M3 R120, gdesc[UR16], R120 ;  /* 0x00600000107879f3 */ /* 0x000fe20008700878 */
[----:B------:R-:W-:Y:S01]  /*22c0*/  UMOV UR18, UR13 ;  /* 0x0000000d00127c82 */ /* 0x000fe20008000000 */
[----:B------:R-:W-:Y:S01]  /*22d0*/  UIADD3 UR13, UR12, 0x182, URZ ;  /* 0x000001820c0d7890 */ /* 0x000fe2000fffe03f */
[----:B------:R-:W-:Y:S01]  /*22e0*/  CS2R R198, SRZ ;  /* 0x0000000000c67805 */ /* 0x000fe2000001ff00 */
[----:B------:R-:W-:Y:S01]  /*22f0*/  UMOV UR19, 0x80000020 ;  /* 0x8000002000137882 */ /* 0x000fe20000000000 */
[----:B------:R-:W-:Y:S01]  /*2300*/  CS2R R200, SRZ ;  /* 0x0000000000c87805 */ /* 0x000fe2000001ff00 */
[----:B------:R-:W-:Y:S01]  /*2310*/  QGMMA.64x32x32.F32.E4M3.E4M3 R104, gdesc[UR16], R104 ;  /* 0x00600000106879f3 */ /* 0x000fe20008700868 */
[----:B------:R-:W-:Y:S01]  /*2320*/  UMOV UR18, UR20 ;  /* 0x0000001400127c82 */ /* 0x000fe20008000000 */
[----:B------:R-:W-:Y:S01]  /*2330*/  UMOV UR19, 0x80000020 ;  /* 0x8000002000137882 */ /* 0x000fe20000000000 */
[----:B------:R-:W-:Y:S01]  /*2340*/  UIADD3 UR20, UR12, 0x202, URZ ;  /* 0x000002020c147890 */ /* 0x000fe2000fffe03f */
[----:B------:R-:W-:Y:S01]  /*2350*/  QGMMA.64x32x32.F32.E4M3.E4M3 R88, gdesc[UR16], R88 ;  /* 0x00600000105879f3 */ /* 0x000fe20008700858 */
[----:B------:R-:W-:Y:S01]  /*2360*/  UMOV UR18, UR13 ;  /* 0x0000000d00127c82 */ /* 0x000fe20008000000 */
[----:B------:R-:W-:Y:S01]  /*2370*/  UIADD3 UR13, UR12, 0x282, URZ ;  /* 0x000002820c0d7890 */ /* 0x000fe2000fffe03f */
[----:B------:R-:W-:Y:S01]  /*2380*/  CS2R R202, SRZ ;  /* 0x0000000000ca7805 */ /* 0x000fe2000001ff00 */
[----:B------:R-:W-:Y:S01]  /*2390*/  UMOV UR19, 0x80000020 ;  /* 0x8000002000137882 */ /* 0x000fe20000000000 */
[----:B------:R-:W-:Y:S01]  /*23a0*/  UIADD3 UR12, UR12, 0x302, URZ ;  /* 0x000003020c0c7890 */ /* 0x000fe2000fffe03f */
[----:B------:R-:W-:Y:S01]  /*23b0*/  QGMMA.64x32x32.F32.E4M3.E4M3 R72, gdesc[UR16], R72 ;  /* 0x00600000104879f3 */ /* 0x000fe20008700848 */
[----:B------:R-:W-:Y:S01]  /*23c0*/  UMOV UR18, UR20 ;  /* 0x0000001400127c82 */ /* 0x000fe20008000000 */
[----:B------:R-:W-:Y:S01]  /*23d0*/  UMOV UR19, 0x80000020 ;  /* 0x8000002000137882 */ /* 0x000fe20000000000 */
[----:B------:R-:W-:Y:S01]  /*23e0*/  CS2R R204, SRZ ;  /* 0x0000000000cc7805 */ /* 0x000fe2000001ff00 */
[----:B------:R-:W-:Y:S01]  /*23f0*/  QGMMA.64x32x32.F32.E4M3.E4M3 R56, gdesc[UR16], R56 ;  /* 0x00600000103879f3 */ /* 0x000fe20008700838 */
[----:B------:R-:W-:Y:S01]  /*2400*/  UMOV UR18, UR13 ;  /* 0x0000000d00127c82 */ /* 0x000fe20008000000 */
[----:B------:R-:W-:Y:S01]  /*2410*/  UMOV UR19, 0x80000020 ;  /* 0x8000002000137882 */ /* 0x000fe20000000000 */
[----:B------:R-:W-:Y:S01]  /*2420*/  ULDC UR13, c[0x0][0x50c] ;  /* 0x00014300000d7ab9 */ /* 0x000fe20000000800 */
[----:B------:R-:W-:Y:S01]  /*2430*/  QGMMA.64x32x32.F32.E4M3.E4M3 R40, gdesc[UR16], R40 ;  /* 0x00600000102879f3 */ /* 0x000fe20008700828 */
[----:B------:R-:W-:Y:S01]  /*2440*/  UISETP.NE.AND UP0, UPT, UR13, 0x2, UPT ;  /* 0x000000020d00788c */ /* 0x000fe2000bf05270 */
[----:B------:R-:W-:Y:S01]  /*2450*/  CS2R R206, SRZ ;  /* 0x0000000000ce7805 */ /* 0x000fe2000001ff00 */
[----:B------:R-:W-:Y:S01]  /*2460*/  UMOV UR18, UR12 ;  /* 0x0000000c00127c82 */ /* 0x000fe20008000000 */
[----:B------:R-:W-:Y:S01]  /*2470*/  UMOV UR19, 0x80000020 ;  /* 0x8000002000137882 */ /* 0x000fe20000000000 */
[----:B------:R-:W-:Y:S01]  /*2480*/  CS2R R208, SRZ ;  /* 0x0000000000d07805 */ /* 0x000fe2000001ff00 */
[----:B------:R-:W-:Y:S01]  /*2490*/  QGMMA.64x32x32.F32.E4M3.E4M3 R24, gdesc[UR16], R24, gsb0 ;  /* 0x00600000101879f3 */ /* 0x000fe20008000818 */
[----:B------:R-:W-:Y:S01]  /*24a0*/  USEL UR16, URZ, 0x1, UP0 ;  /* 0x000000013f107887 */ /* 0x000fe20008000000 */
[----:B------:R-:W-:-:S02]  /*24b0*/  CS2R R210, SRZ ;  /* 0x0000000000d27805 */ /* 0x000fc4000001ff00 */
[----:B------:R-:W-:Y:S02]  /*24c0*/  CS2R R212, SRZ ;  /* 0x0000000000d47805 */ /* 0x000fe4000001ff00 */
[----:B------:R-:W-:Y:S02]  /*24d0*/  CS2R R214, SRZ ;  /* 0x0000000000d67805 */ /* 0x000fe4000001ff00 */
[----:B------:R-:W-:Y:S02]  /*24e0*/  CS2R R216, SRZ ;  /* 0x0000000000d87805 */ /* 0x000fe4000001ff00 */
[----:B------:R-:W-:Y:S02]  /*24f0*/  CS2R R218, SRZ ;  /* 0x0000000000da7805 */ /* 0x000fe4000001ff00 */
[----:B------:R-:W-:Y:S02]  /*2500*/  ISETP.NE.AND P0, PT, RZ, UR16, PT ;  /* 0x00000010ff007c0c */ /* 0x000fe4000bf05270 */
[----:B------:R-:W-:-:S02]  /*2510*/  CS2R R220, SRZ ;  /* 0x0000000000dc7805 */ /* 0x000fc4000001ff00 */
[----:B------:R-:W-:-:S09]  /*2520*/  CS2R R222, SRZ ;  /* 0x0000000000de7805 */ /* 0x000fd2000001ff00 */
[----:B------:R-:W-:Y:S05]  /*2530*/  @!P0 BRA `(.L_x_23) ;  /* 0x0000000400c88947 */ /* 0x000fea0003800000 */
[----:B------:R-:W-:Y:S02]  /*2540*/  WARPGROUP.DEPBAR.LE gsb0, 0x0 ;  /* 0x00008000000079c5 */ /* 0x000fe40000010000 */
[----:B------:R-:W-:-:S01]  /*2550*/  FADD R223, RZ, R120 ;  /* 0x00000078ffdf7221 */ /* 0x000fc20000000000 */
[----:B------:R-:W-:Y:S01]  /*2560*/  FADD R222, RZ, R121 ;  /* 0x00000079ffde7221 */ /* 0x000fe20000000000 */
        /* <DEDUP_REMOVED lines=110> */
[----:B------:R-:W-:-:S06]  /*2c50*/  UMOV UR6, URZ ;  /* 0x0000003f00067c82 */ /* 0x000fcc0008000000 */
.L_x_23:
[----:B------:R-:W-:Y:S01]  /*2c60*/  UIADD3 UR32, UR5, 0x1, URZ ;  /* 0x0000000105207890 */ /* 0x000fe2000fffe03f */
[----:B------:R-:W-:-:S03]  /*2c70*/  UMOV UR17, 0x1 ;  /* 0x0000000100117882 */ /* 0x000fc60000000000 */
[----:B------:R-:W-:-:S04]  /*2c80*/  UISETP.NE.AND UP0, UPT, UR32, 0xa, UPT ;  /* 0x0000000a2000788c */ /* 0x000fc8000bf05270 */
[----:B------:R-:W-:Y:S02]  /*2c90*/  USEL UR12, URZ, 0x1, UP0 ;  /* 0x000000013f0c7887 */ /* 0x000fe40008000000 */
[----:B------:R-:W-:Y:S02]  /*2ca0*/  USEL UR32, UR32, URZ, UP0 ;  /* 0x0000003f20207287 */ /* 0x000fe40008000000 */
[----:B------:R-:W-:-:S06]  /*2cb0*/  ULOP3.LUT UR12, UR4, UR12, URZ, 0x3c, !UPT ;  /* 0x0000000c040c7292 */ /* 0x000fcc000f8e3c3f */
[----:B------:R-:W-:-:S07]  /*2cc0*/  IMAD.U32 R225, RZ, RZ, UR12 ;  /* 0x0000000cffe17e24 */ /* 0x000fce000f8e00ff */
.L_x_18:
[----:B------:R-:W-:-:S04]  /*2cd0*/  UISETP.LT.AND UP0, UPT, UR11, 0x1, UPT ;  /* 0x000000010b00788c */ /* 0x000fc8000bf01270 */
[----:B------:R-:W-:-:S04]  /*2ce0*/  USEL UR12, UR11, 0x1, UP0 ;  /* 0x000000010b0c7887 */ /* 0x000fc80008000000 */
[----:B------:R-:W-:-:S04]  /*2cf0*/  UIADD3 UR13, UR11, -UR12, URZ ;  /* 0x8000000c0b0d7290 */ /* 0x000fc8000fffe03f */
[----:B------:R-:W-:-:S06]  /*2d00*/  UISETP.GE.AND UP0, UPT, UR13, 0x1, UPT ;  /* 0x000000010d00788c */ /* 0x000fcc000bf06270 */
[----:B------:R-:W-:-:S13]  /*2d10*/  PLOP3.LUT P0, PT, PT, PT, UP0, 0x80, 0x0 ;  /* 0x000000000000781c */ /* 0x000fda0003f0f008 */
[----:B------:R-:W-:Y:S05]  /*2d20*/  @!P0 BRA `(.L_x_24) ;  /* 0x0000000c00dc8947 */ /* 0x000fea0003800000 */
[----:B------:R-:W-:Y:S01]  /*2d30*/  IMAD.U32 R226, RZ, RZ, UR13 ;  /* 0x0000000dffe27e24 */ /* 0x000fe2000f8e00ff */
[----:B------:R-:W-:Y:S01]  /*2d40*/  UMOV UR12, UR5 ;  /* 0x00000005000c7c82 */ /* 0x000fe20008000000 */
[----:B------:R-:W-:-:S05]  /*2d50*/  ULDC UR13, c[0x0][0x50c] ;  /* 0x00014300000d7ab9 */ /* 0x000fca0000000800 */
.L_x_32:
[----:B------:R-:W-:-:S06]  /*2d60*/  UISETP.NE.AND UP0, UPT, UR10, 0x3, UPT ;  /* 0x000000030a00788c */ /* 0x000fcc000bf05270 */
[----:B------:R-:W-:-:S13]  /*2d70*/  PLOP3.LUT P1, PT, PT, PT, UP0, 0x80, 0x0 ;  /* 0x000000000000781c */ /* 0x000fda0003f2f008 */
[----:B-----5:R-:W-:Y:S05]  /*2d80*/  @!P1 BRA `(.L_x_25) ;  /* 0x0000000000049947 */ /* 0x020fea0003800000 */
[----:B------:R-:W-:Y:S01]  /*2d90*/  BPT.TRAP 0x1 ;  /* 0x000000040000795c */ /* 0x000fe20000300000 */
.L_x_25:
[----:B------:R-:W0:Y:S01]  /*2da0*/  S2UR UR18, SR_CgaCtaId ;  /* 0x00000000001279c3 */ /* 0x000e220000008800 */
[----:B------:R-:W-:Y:S01]  /*2db0*/  UMOV UR14, 0x400 ;  /* 0x00000400000e7882 */ /* 0x000fe20000000000 */
[----:B------:R-:W-:Y:S01]  /*2dc0*/  SHF.L.U32 R227, R225, 0x1f, RZ ;  /* 0x0000001fe1e37819 */ /* 0x000fe200000006ff */
[----:B0-----:R-:W-:-:S04]  /*2dd0*/  ULEA UR14, UR18, UR14, 0x18 ;  /* 0x0000000e120e7291 */ /* 0x001fc8000f8ec03f */
[----:B------:R-:W-:-:S09]  /*2de0*/  ULEA UR18, UR32, UR14, 0x3 ;  /* 0x0000000e20127291 */ /* 0x000fd2000f8e183f */
[----:B------:R0:W1:Y:S01]  /*2df0*/  SYNCS.PHASECHK.TRANS64.TRYWAIT P0, [UR18], R227 ;  /* 0x000000e3ff0075a7 */ /* 0x0000620008000152 */
[----:B------:R-:W-:Y:S05]  /*2e00*/  @!P1 BRA `(.L_x_26) ;  /* 0x0000000000049947 */ /* 0x000fea0003800000 */
[----:B------:R-:W-:Y:S01]  /*2e10*/  BPT.TRAP 0x1 ;  /* 0x000000040000795c */ /* 0x000fe20000300000 */
.L_x_26:
[----:B-1----:R-:W-:Y:S05]  /*2e20*/  @P0 BRA `(.L_x_27) ;  /* 0x0000000000080947 */ /* 0x002fea0003800000 */
[----:B------:R-:W1:Y:S02]  /*2e30*/  SYNCS.PHASECHK.TRANS64.TRYWAIT P0, [UR18], R227 ;  /* 0x000000e3ff0075a7 */ /* 0x000e640008000152 */
[----:B-1----:R-:W-:Y:S05]  /*2e40*/  @!P0 BRA `(.L_x_28) ;  /* 0x000000b800fc8947 */ /* 0x002fea0003800000 */
.L_x_27:
[----:B------:R-:W-:Y:S01]  /*2e50*/  UIADD3 UR18, UR14, 0x14180, URZ ;  /* 0x000141800e127890 */ /* 0x000fe2000fffe03f */
[----:B------:R-:W-:Y:S01]  /*2e60*/  WARPGROUP.ARRIVE ;  /* 0x00000000000079c5 */ /* 0x000fe20000000000 */
[----:B------:R-:W-:Y:S02]  /*2e70*/  UISETP.NE.AND UP0, UPT, UR16, URZ, UPT ;  /* 0x0000003f1000728c */ /* 0x000fe4000bf05270 */
[----:B------:R-:W-:Y:S02]  /*2e80*/  USHF.R.U32.HI UR18, URZ, 0x4, UR18 ;  /* 0x000000043f127899 */ /* 0x000fe40008011612 */
[----:B------:R-:W-:Y:S02]  /*2e90*/  USEL UR17, UR17, URZ, !UP0 ;  /* 0x0000003f11117287 */ /* 0x000fe4000c000000 */
[----:B------:R-:W-:Y:S02]  /*2ea0*/  ULOP3.LUT UR18, UR18, 0x3fff, URZ, 0xc0, !UPT ;  /* 0x00003fff12127892 */ /* 0x000fe4000f8ec03f */
[----:B------:R-:W-:-:S02]  /*2eb0*/  ULOP3.LUT UR35, UR15, 0x10000, URZ, 0xfc, !UPT ;  /* 0x000100000f237892 */ /* 0x000fc4000f8efc3f */
[----:B------:R-:W-:Y:S02]  /*2ec0*/  ULOP3.LUT UR18, UR18, 0x10000, URZ, 0xfc, !UPT ;  /* 0x0001000012127892 */ /* 0x000fe4000f8efc3f */
[----:B------:R-:W-:Y:S02]  /*2ed0*/  UISETP.NE.U32.AND UP0, UPT, UR17, URZ, UPT ;  /* 0x0000003f1100728c */ /* 0x000fe4000bf05070 */
[----:B------:R-:W-:Y:S02]  /*2ee0*/  UIMAD UR34, UR32, 0x380, UR18 ;  /* 0x00000380202278a4 */ /* 0x000fe4000f8e0212 */
[----:B------:R-:W-:Y:S02]  /*2ef0*/  ULEA UR35, UR32, UR35, 0x9 ;  /* 0x0000002320237291 */ /* 0x000fe4000f8e483f */
[----:B------:R-:W-:Y:S02]  /*2f00*/  UIADD3 UR22, UR34, 0x80, URZ ;  /* 0x0000008022167890 */ /* 0x000fe4000fffe03f */
[----:B------:R-:W-:Y:S01]  /*2f10*/  UIADD3 UR26, UR34, 0x100, URZ ;  /* 0x00000100221a7890 */ /* 0x000fe2000fffe03f */
[----:B------:R-:W-:-:S02]  /*2f20*/  UMOV UR17, 0x80000020 ;  /* 0x8000002000117882 */ /* 0x000fc40000000000 */
[----:B------:R-:W-:Y:S01]  /*2f30*/  UMOV UR16, UR35 ;  /* 0x0000002300107c82 */ /* 0x000fe20008000000 */
[----:B------:R-:W-:Y:S01]  /*2f40*/  UMOV UR18, UR34 ;  /* 0x0000002200127c82 */ /* 0x000fe20008000000 */
[----:B------:R-:W-:Y:S01]  /*2f50*/  UMOV UR19, 0x80000020 ;  /* 0x8000002000137882 */ /* 0x000fe20000000000 */
[----:B------:R-:W-:Y:S01]  /*2f60*/  UMOV UR20, UR16 ;  /* 0x0000001000147c82 */ /* 0x000fe20008000000 */
[----:B------:R-:W-:Y:S01]  /*2f70*/  QGMMA.64x32x32.F32.E4M3.E4M3 R120, gdesc[UR16], R120, UP0 ;  /* 0x00600000107879f3 */ /* 0x000fe2000bf00878 */
[----:B------:R-:W-:Y:S01]  /*2f80*/  UMOV UR18, UR22 ;  /* 0x0000001600127c82 */ /* 0x000fe20008000000 */
[----:B------:R-:W-:Y:S01]  /*2f90*/  UMOV UR19, 0x80000020 ;  /* 0x8000002000137882 */ /* 0x000fe20000000000 */
[----:B------:R-:W-:Y:S01]  /*2fa0*/  UMOV UR21, UR17 ;  /* 0x0000001100157c82 */ /* 0x000fe20008000000 */
[----:B------:R-:W-:Y:S01]  /*2fb0*/  UMOV UR22, UR26 ;  /* 0x0000001a00167c82 */ /* 0x000fe20008000000 */
[----:B------:R-:W-:Y:S01]  /*2fc0*/  UMOV UR23, 0x80000020 ;  /* 0x8000002000177882 */ /* 0x000fe20000000000 */
[----:B------:R-:W-:Y:S01]  /*2fd0*/  UIADD3 UR30, UR34, 0x180, URZ ;  /* 0x00000180221e7890 */ /* 0x000fe2000fffe03f */
[----:B------:R-:W-:Y:S01]  /*2fe0*/  QGMMA.64x32x32.F32.E4M3.E4M3 R104, gdesc[UR16], R104, UP0 ;  /* 0x00600000106879f3 */ /* 0x000fe2000bf00868 */
[----:B------:R-:W-:Y:S01]  /*2ff0*/  UIADD3 UR18, UR34, 0x200, URZ ;  /* 0x0000020022127890 */ /* 0x000fe2000fffe03f */
[----:B------:R-:W-:-:S02]  /*3000*/  UMOV UR24, UR16 ;  /* 0x0000001000187c82 */ /* 0x000fc40008000000 */
[----:B------:R-:W-:Y:S01]  /*3010*/  QGMMA.64x32x32.F32.E4M3.E4M3 R88, gdesc[UR20], R88, UP0 ;  /* 0x00600000145879f3 */ /* 0x000fe2000bf00858 */
[----:B------:R-:W-:Y:S02]  /*3020*/  UIADD3 UR20, UR34, 0x280, URZ ;  /* 0x0000028022147890 */ /* 0x000fe4000fffe03f */
[----:B------:R-:W-:Y:S01]  /*3030*/  UIADD3 UR21, UR34, 0x300, URZ ;  /* 0x0000030022157890 */ /* 0x000fe2000fffe03f */
[----:B------:R-:W-:Y:S01]  /*3040*/  UMOV UR25, UR17 ;  /* 0x0000001100197c82 */ /* 0x000fe20008000000 */
[----:B------:R-:W-:Y:S01]  /*3050*/  UMOV UR26, UR30 ;  /* 0x0000001e001a7c82 */ /* 0x000fe20008000000 */
[----:B------:R-:W-:Y:S01]  /*3060*/  UMOV UR27, 0x80000020 ;  /* 0x80000020001b7882 */ /* 0x000fe20000000000 */
[----:B------:R-:W-:Y:S01]  /*3070*/  UMOV UR28, UR16 ;  /* 0x00000010001c7c82 */ /* 0x000fe20008000000 */
[----:B------:R-:W-:Y:S01]  /*3080*/  UMOV UR29, UR17 ;  /* 0x00000011001d7c82 */ /* 0x000fe20008000000 */
[----:B------:R-:W-:Y:S01]  /*3090*/  UMOV UR30, UR18 ;  /* 0x00000012001e7c82 */ /* 0x000fe20008000000 */
[----:B------:R-:W-:Y:S01]  /*30a0*/  UMOV UR31, 0x80000020 ;  /* 0x80000020001f7882 */ /* 0x000fe20000000000 */
[----:B------:R-:W-:Y:S01]  /*30b0*/  QGMMA.64x32x32.F32.E4M3.E4M3 R72, gdesc[UR24], R72, UP0 ;  /* 0x00600000184879f3 */ /* 0x000fe2000bf00848 */
[----:B------:R-:W-:Y:S01]  /*30c0*/  UMOV UR18, UR20 ;  /* 0x0000001400127c82 */ /* 0x000fe20008000000 */
[----:B------:R-:W-:Y:S01]  /*30d0*/  UMOV UR19, 0x80000020 ;  /* 0x8000002000137882 */ /* 0x000fe20000000000 */
[----:B------:R-:W-:Y:S01]  /*30e0*/  UIADD3 UR22, UR34, 0x82, URZ ;  /* 0x0000008222167890 */ /* 0x000fe2000fffe03f */
[----:B------:R-:W-:Y:S01]  /*30f0*/  QGMMA.64x32x32.F32.E4M3.E4M3 R56, gdesc[UR28], R56, UP0 ;  /* 0x006000001c3879f3 */ /* 0x000fe2000bf00838 */
[----:B------:R-:W-:Y:S01]  /*3100*/  UIADD3 UR26, UR34, 0x102, URZ ;  /* 0x00000102221a7890 */ /* 0x000fe2000fffe03f */
[----:B------:R-:W-:-:S02]  /*3110*/  UMOV UR23, 0x80000020 ;  /* 0x8000002000177882 */ /* 0x000fc40000000000 */
[----:B------:R-:W-:Y:S01]  /*3120*/  QGMMA.64x32x32.F32.E4M3.E4M3 R40, gdesc[UR16], R40, UP0 ;  /* 0x00600000102879f3 */ /* 0x000fe2000bf00828 */
[----:B------:R-:W-:Y:S01]  /*3130*/  UMOV UR18, UR21 ;  /* 0x0000001500127c82 */ /* 0x000fe20008000000 */
[----:B------:R-:W-:Y:S01]  /*3140*/  UMOV UR19, 0x80000020 ;  /* 0x8000002000137882 */ /* 0x000fe20000000000 */
[----:B------:R-:W-:Y:S01]  /*3150*/  UIADD3 UR30, UR34, 0x182, URZ ;  /* 0x00000182221e7890 */ /* 0x000fe2000fffe03f */
[----:B------:R-:W-:Y:S01]  /*3160*/  QGMMA.64x32x32.F32.E4M3.E4M3 R24, gdesc[UR16], R24, UP0 ;  /* 0x00600000101879f3 */ /* 0x000fe2000bf00818 */
[----:B------:R-:W-:Y:S02]  /*3170*/  UIADD3 UR16, UR35, 0x2, URZ ;  /* 0x0000000223107890 */ /* 0x000fe4000fffe03f */
[----:B------:R-:W-:Y:S01]  /*3180*/  UIADD3 UR18, UR34, 0x2, URZ ;  /* 0x0000000222127890 */ /* 0x000fe2000fffe03f */
[----:B------:R-:W-:Y:S01]  /*3190*/  UMOV UR17, 0x80000020 ;  /* 0x8000002000117882 */ /* 0x000fe20000000000 */
[----:B------:R-:W-:Y:S01]  /*31a0*/  UMOV UR19, 0x80000020 ;  /* 0x8000002000137882 */ /* 0x000fe20000000000 */
[----:B------:R-:W-:-:S02]  /*31b0*/  UMOV UR21, UR17 ;  /* 0x0000001100157c82 */ /* 0x000fc40008000000 */
[----:B------:R-:W-:Y:S01]  /*31c0*/  UMOV UR20, UR16 ;  /* 0x0000001000147c82 */ /* 0x000fe20008000000 */
[----:B------:R-:W-:Y:S01]  /*31d0*/  UMOV UR24, UR16 ;  /* 0x0000001000187c82 */ /* 0x000fe20008000000 */
[----:B------:R-:W-:Y:S01]  /*31e0*/  UMOV UR25, UR17 ;  /* 0x0000001100197c82 */ /* 0x000fe20008000000 */
[----:B------:R-:W-:Y:S01]  /*31f0*/  UMOV UR27, 0x80000020 ;  /* 0x80000020001b7882 */ /* 0x000fe20000000000 */
[----:B------:R-:W-:Y:S01]  /*3200*/  UMOV UR28, UR16 ;  /* 0x00000010001c7c82 */ /* 0x000fe20008000000 */
[----:B------:R-:W-:Y:S01]  /*3210*/  UMOV UR29, UR17 ;  /* 0x00000011001d7c82 */ /* 0x000fe20008000000 */
[----:B------:R-:W-:Y:S01]  /*3220*/  UMOV UR31, 0x80000020 ;  /* 0x80000020001f7882 */ /* 0x000fe20000000000 */
[----:B------:R-:W-:-:S04]  /*3230*/  UIADD3 UR6, UR6, 0x2, URZ ;  /* 0x0000000206067890 */ /* 0x000fc8000fffe03f */
[----:B------:R-:W-:Y:S01]  /*3240*/  UISETP.NE.AND UP0, UPT, UR6, UR13, UPT ;  /* 0x0000000d0600728c */ /* 0x000fe2000bf05270 */
[----:B------:R-:W-:Y:S01]  /*3250*/  QGMMA.64x32x32.F32.E4M3.E4M3 R120, gdesc[UR16], R120 ;  /* 0x00600000107879f3 */ /* 0x000fe20008700878 */
[----:B------:R-:W-:Y:S01]  /*3260*/  UMOV UR18, UR22 ;  /* 0x0000001600127c82 */ /* 0x000fe20008000000 */
[----:B------:R-:W-:Y:S01]  /*3270*/  UMOV UR19, 0x80000020 ;  /* 0x8000002000137882 */ /* 0x000fe20000000000 */
[----:B------:R-:W-:Y:S01]  /*3280*/  UMOV UR22, UR26 ;  /* 0x0000001a00167c82 */ /* 0x000fe20008000000 */
[----:B------:R-:W-:Y:S01]  /*3290*/  UMOV UR26, UR30 ;  /* 0x0000001e001a7c82 */ /* 0x000fe20008000000 */
[----:B------:R-:W-:Y:S01]  /*32a0*/  QGMMA.64x32x32.F32.E4M3.E4M3 R104, gdesc[UR16], R104 ;  /* 0x00600000106879f3 */ /* 0x000fe20008700868 */
[----:B------:R-:W-:Y:S01]  /*32b0*/  UIADD3 UR18, UR34, 0x202, URZ ;  /* 0x0000020222127890 */ /* 0x000fe2000fffe03f */
[----:B------:R-:W-:Y:S02]  /*32c0*/  UMOV UR19, 0x80000020 ;  /* 0x8000002000137882 */ /* 0x000fe40000000000 */
[----:B------:R-:W-:Y:S01]  /*32d0*/  QGMMA.64x32x32.F32.E4M3.E4M3 R88, gdesc[UR20], R88 ;  /* 0x00600000145879f3 */ /* 0x000fe20008700858 */
[----:B------:R-:W-:-:S02]  /*32e0*/  UIADD3 UR20, UR34, 0x282, URZ ;  /* 0x0000028222147890 */ /* 0x000fc4000fffe03f */
[----:B------:R-:W-:Y:S01]  /*32f0*/  UIADD3 UR34, UR34, 0x302, URZ ;  /* 0x0000030222227890 */ /* 0x000fe2000fffe03f */
[----:B------:R-:W-:-:S04]  /*3300*/  UMOV UR30, UR18 ;  /* 0x00000012001e7c82 */ /* 0x000fc80008000000 */
[----:B------:R-:W-:Y:S01]  /*3310*/  UMOV UR18, UR20 ;  /* 0x0000001400127c82 */ /* 0x000fe20008000000 */
[----:B------:R-:W-:Y:S04]  /*3320*/  QGMMA.64x32x32.F32.E4M3.E4M3 R72, gdesc[UR24], R72 ;  /* 0x00600000184879f3 */ /* 0x000fe80008700848 */
[----:B------:R-:W-:Y:S04]  /*3330*/  QGMMA.64x32x32.F32.E4M3.E4M3 R56, gdesc[UR28], R56 ;  /* 0x006000001c3879f3 */ /* 0x000fe80008700838 */
[----:B------:R-:W-:Y:S01]  /*3340*/  QGMMA.64x32x32.F32.E4M3.E4M3 R40, gdesc[UR16], R40 ;  /* 0x00600000102879f3 */ /* 0x000fe20008700828 */
[----:B------:R-:W-:Y:S01]  /*3350*/  UMOV UR18, UR34 ;  /* 0x0000002200127c82 */ /* 0x000fe20008000000 */
[----:B------:R-:W-:-:S02]  /*3360*/  UMOV UR19, 0x80000020 ;  /* 0x8000002000137882 */ /* 0x000fc40000000000 */
[----:B------:R-:W-:Y:S01]  /*3370*/  QGMMA.64x32x32.F32.E4M3.E4M3 R24, gdesc[UR16], R24, gsb0 ;  /* 0x00600000101879f3 */ /* 0x000fe20008000818 */
[----:B------:R-:W-:-:S06]  /*3380*/  USEL UR16, URZ, 0x1, UP0 ;  /* 0x000000013f107887 */ /* 0x000fcc0008000000 */
[----:B------:R-:W-:Y:S01]  /*3390*/  ISETP.NE.AND P0, PT, RZ, UR16, PT ;  /* 0x00000010ff007c0c */ /* 0x000fe2000bf05270 */
[----:B------:R-:W-:-:S12]  /*33a0*/  WARPGROUP.DEPBAR.LE gsb0, 0x1 ;  /* 0x00008000000079c5 */ /* 0x000fd80000010100 */
[----:B------:R-:W-:Y:S05]  /*33b0*/  @!P0 BRA `(.L_x_29) ;  /* 0x0000000400c88947 */ /* 0x000fea0003800000 */
[----:B------:R-:W-:Y:S02]  /*33c0*/  WARPGROUP.DEPBAR.LE gsb0, 0x0 ;  /* 0x00008000000079c5 */ /* 0x000fe40000010000 */
[----:B------:R-:W-:-:S01]  /*33d0*/  FADD R223, R120, R223 ;  /* 0x000000df78df7221 */ /* 0x000fc20000000000 */
[----:B------:R-:W-:Y:S01]  /*33e0*/  FADD R222, R121, R222 ;  /* 0x000000de79de7221 */ /* 0x000fe20000000000 */
        /* <DEDUP_REMOVED lines=110> */
[----:B------:R-:W-:-:S06]  /*3ad0*/  UMOV UR6, URZ ;  /* 0x0000003f00067c82 */ /* 0x000fcc0008000000 */
.L_x_29:
[----:B------:R-:W-:Y:S05]  /*3ae0*/  @!P1 BRA `(.L_x_30) ;  /* 0x0000000000049947 */ /* 0x000fea0003800000 */
[----:B------:R-:W-:Y:S01]  /*3af0*/  BPT.TRAP 0x1 ;  /* 0x000000040000795c */ /* 0x000fe20000300000 */
.L_x_30:
[----:B01----:R-:W2:Y:S04]  /*3b00*/  LDL R227, [R1] ;  /* 0x0000000001e37983 */ /* 0x003ea80000100800 */
[----:B------:R0:W-:Y:S04]  /*3b10*/  STL [R1+0x18], R0 ;  /* 0x0000180001007387 */ /* 0x0001e80000100800 */
[----:B0-----:R-:W3:Y:S01]  /*3b20*/  LDL R0, [R1+0x4] ;  /* 0x0000040001007983 */ /* 0x001ee20000100800 */
[----:B--2---:R-:W-:Y:S01]  /*3b30*/  ISETP.NE.AND P0, PT, R227, RZ, PT ;  /* 0x000000ffe300720c */ /* 0x004fe20003f05270 */
[----:B------:R-:W-:-:S12]  /*3b40*/  IMAD.U32 R227, RZ, RZ, UR12 ;  /* 0x0000000cffe37e24 */ /* 0x000fd8000f8e00ff */
[----:B------:R-:W-:-:S05]  /*3b50*/  @P0 LEA R227, R227, UR14, 0x3 ;  /* 0x0000000ee3e30c11 */ /* 0x000fca000f8e18ff */
[----:B------:R-:W-:-:S05]  /*3b60*/  @P0 VIADD R227, R227, 0x50 ;  /* 0x00000050e3e30836 */ /* 0x000fca0000000000 */
[----:B---3--:R-:W-:Y:S02]  /*3b70*/  @P0 PRMT R227, R0, 0x654, R227 ;  /* 0x0000065400e30816 */ /* 0x008fe400000000e3 */
[----:B------:R0:W5:Y:S01]  /*3b80*/  LDL.LU R0, [R1+0x18] ;  /* 0x0000180001007983 */ /* 0x0001620000300800 */
[----:B------:R-:W-:Y:S01]  /*3b90*/  UISETP.GT.U32.AND UP0, UPT, UR7, 0x1, UPT ;  /* 0x000000010700788c */ /* 0x000fe2000bf04070 */
[----:B------:R0:W-:Y:S05]  /*3ba0*/  @P0 SYNCS.ARRIVE.TRANS64.RED.A1T0 RZ, [R227+URZ], RZ ;  /* 0x000000ffe3ff09a7 */ /* 0x0001ea000810043f */
[----:B------:R-:W-:-:S13]  /*3bb0*/  PLOP3.LUT P0, PT, PT, PT, UP0, 0x80, 0x0 ;  /* 0x000000000000781c */ /* 0x000fda0003f0f008 */
[----:B0-----:R-:W-:Y:S05]  /*3bc0*/  @P0 BRA `(.L_x_31) ;  /* 0x0000000000040947 */ /* 0x001fea0003800000 */
[----:B------:R-:W-:Y:S01]  /*3bd0*/  BPT.TRAP 0x1 ;  /* 0x000000040000795c */ /* 0x000fe20000300000 */
.L_x_31:
[----:B------:R-:W-:Y:S01]  /*3be0*/  UIADD3 UR32, UR32, 0x1, URZ ;  /* 0x0000000120207890 */ /* 0x000fe2000fffe03f */
[C---:B------:R-:W-:Y:S01]  /*3bf0*/  ISETP.GT.AND P0, PT, R226.reuse, 0x1, PT ;  /* 0x00000001e200780c */ /* 0x040fe20003f04270 */
[----:B------:R-:W-:Y:S01]  /*3c00*/  UIADD3 UR12, UR12, 0x1, URZ ;  /* 0x000000010c0c7890 */ /* 0x000fe2000fffe03f */
[----:B------:R-:W-:Y:S01]  /*3c10*/  VIADD R226, R226, 0xffffffff ;  /* 0xffffffffe2e27836 */ /* 0x000fe20000000000 */
[----:B------:R-:W-:Y:S02]  /*3c20*/  UISETP.NE.AND UP0, UPT, UR32, 0xa, UPT ;  /* 0x0000000a2000788c */ /* 0x000fe4000bf05270 */
[----:B------:R-:W-:Y:S02]  /*3c30*/  UISETP.NE.AND UP1, UPT, UR12, 0xa, UPT ;  /* 0x0000000a0c00788c */ /* 0x000fe4000bf25270 */
[----:B------:R-:W-:Y:S02]  /*3c40*/  USEL UR17, URZ, 0x1, UP0 ;  /* 0x000000013f117887 */ /* 0x000fe40008000000 */
[----:B------:R-:W-:-:S02]  /*3c50*/  USEL UR32, UR32, URZ, UP0 ;  /* 0x0000003f20207287 */ /* 0x000fc40008000000 */
[----:B------:R-:W-:Y:S02]  /*3c60*/  USEL UR12, UR12, URZ, UP1 ;  /* 0x0000003f0c0c7287 */ /* 0x000fe40008800000 */
[----:B------:R-:W-:Y:S01]  /*3c70*/  LOP3.LUT R225, R225, UR17, RZ, 0x3c, !PT ;  /* 0x00000011e1e17c12 */ /* 0x000fe2000f8e3cff */
[----:B------:R-:W-:Y:S01]  /*3c80*/  UMOV UR17, 0x1 ;  /* 0x0000000100117882 */ /* 0x000fe20000000000 */
[----:B------:R-:W-:Y:S08]  /*3c90*/  @P0 BRA `(.L_x_32) ;  /* 0xfffffff000300947 */ /* 0x000ff0000383ffff */
.L_x_24:
[----:B------:R-:W-:-:S04]  /*3ca0*/  UISETP.NE.AND UP0, UPT, UR6, URZ, UPT ;  /* 0x0000003f0600728c */ /* 0x000fc8000bf05270 */
[----:B------:R-:W-:-:S06]  /*3cb0*/  USEL UR6, URZ, 0x1, !UP0 ;  /* 0x000000013f067887 */ /* 0x000fcc000c000000 */
[----:B------:R-:W-:-:S13]  /*3cc0*/  ISETP.NE.AND P0, PT, RZ, UR6, PT ;  /* 0x00000006ff007c0c */ /* 0x000fda000bf05270 */
[----:B------:R-:W-:Y:S05]  /*3cd0*/  @!P0 BRA `(.L_x_33) ;  /* 0x0000000400c48947 */ /* 0x000fea0003800000 */
[----:B------:R-:W-:Y:S02]  /*3ce0*/  WARPGROUP.DEPBAR.LE gsb0, 0x0 ;  /* 0x00008000000079c5 */ /* 0x000fe40000010000 */
[----:B------:R-:W-:Y:S01]  /*3cf0*/  FADD R223, R120, R223 ;  /* 0x000000df78df7221 */ /* 0x000fe20000000000 */
        /* <DEDUP_REMOVED lines=109> */
[----:B-----5:R-:W-:Y:S01]  /*43d0*/  FADD R0, R38, R0 ;  /* 0x0000000026007221 */ /* 0x020fe20000000000 */
[----:B------:R-:W-:-:S07]  /*43e0*/  FADD R224, R224, R39 ;  /* 0x00000027e0e07221 */ /* 0x000fce0000000000 */
.L_x_33:
[----:B------:R-:W-:Y:S02]  /*43f0*/  WARPGROUP.DEPBAR.LE gsb0, 0x0 ;  /* 0x00008000000079c5 */ /* 0x000fe40000010000 */
[----:B------:R-:W0:Y:S02]  /*4400*/  LDC R24, c[0x0][0x28c] ;  /* 0x0000a300ff187b82 */ /* 0x000e240000000800 */
[----:B0-----:R-:W-:-:S13]  /*4410*/  ISETP.GE.AND P0, PT, R24, 0x1, PT ;  /* 0x000000011800780c */ /* 0x001fda0003f06270 */
[----:B------:R-:W-:Y:S05]  /*4420*/  @!P0 BRA `(.L_x_34) ;  /* 0x0000000000648947 */ /* 0x000fea0003800000 */
[----:B------:R-:W-:-:S06]  /*4430*/  UISETP.NE.AND UP0, UPT, UR10, 0x3, UPT ;  /* 0x000000030a00788c */ /* 0x000fcc000bf05270 */
[----:B------:R-:W-:-:S13]  /*4440*/  PLOP3.LUT P0, PT, PT, PT, UP0, 0x80, 0x0 ;  /* 0x000000000000781c */ /* 0x000fda0003f0f008 */
[----:B------:R-:W-:Y:S05]  /*4450*/  @!P0 BRA `(.L_x_35) ;  /* 0x0000000000048947 */ /* 0x000fea0003800000 */
[----:B------:R-:W-:Y:S01]  /*4460*/  BPT.TRAP 0x1 ;  /* 0x000000040000795c */ /* 0x000fe20000300000 */
.L_x_35:
[----:B------:R-:W2:Y:S01]  /*4470*/  LDL R225, [R1] ;  /* 0x0000000001e17983 */ /* 0x000ea20000100800 */
[----:B------:R-:W-:Y:S01]  /*4480*/  BSSY B0, `(.L_x_36) ;  /* 0x000000f000007945 */ /* 0x000fe20003800000 */
[----:B--2---:R-:W-:-:S13]  /*4490*/  ISETP.NE.AND P0, PT, R225, RZ, PT ;  /* 0x000000ffe100720c */ /* 0x004fda0003f05270 */
[----:B------:R-:W-:Y:S05]  /*44a0*/  @!P0 BRA `(.L_x_37) ;  /* 0x0000000000308947 */ /* 0x000fea0003800000 */
[----:B------:R-:W2:Y:S01]  /*44b0*/  LDL R225, [R1+0x4] ;  /* 0x0000040001e17983 */ /* 0x000ea20000100800 */
[----:B------:R-:W-:-:S04]  /*44c0*/  UISETP.LT.AND UP0, UPT, UR11, 0x1, UPT ;  /* 0x000000010b00788c */ /* 0x000fc8000bf01270 */
[----:B------:R-:W-:-:S04]  /*44d0*/  USEL UR6, UR11, 0x1, UP0 ;  /* 0x000000010b067887 */ /* 0x000fc80008000000 */
[----:B------:R-:W-:-:S04]  /*44e0*/  UIADD3 UR6, UR5, UR11, -UR6 ;  /* 0x0000000b05067290 */ /* 0x000fc8000fffe806 */
[----:B------:R-:W-:-:S04]  /*44f0*/  UIMAD.WIDE.U32 UR12, UR6, -0x33333333, URZ ;  /* 0xcccccccd060c78a5 */ /* 0x000fc8000f8e003f */
[----:B------:R-:W-:-:S04]  /*4500*/  USHF.R.U32.HI UR12, URZ, 0x3, UR13 ;  /* 0x000000033f0c7899 */ /* 0x000fc8000801160d */
[----:B------:R-:W-:-:S04]  /*4510*/  UIMAD UR6, UR12, -0xa, UR6 ;  /* 0xfffffff60c0678a4 */ /* 0x000fc8000f8e0206 */
[----:B------:R-:W-:-:S04]  /*4520*/  ULEA UR6, UR6, UR14, 0x3 ;  /* 0x0000000e06067291 */ /* 0x000fc8000f8e183f */
[----:B------:R-:W-:-:S06]  /*4530*/  UIADD3 UR6, UR6, 0x50, URZ ;  /* 0x0000005006067890 */ /* 0x000fcc000fffe03f */
[----:B------:R-:W-:-:S05]  /*4540*/  IMAD.U32 R24, RZ, RZ, UR6 ;  /* 0x00000006ff187e24 */ /* 0x000fca000f8e00ff */
[----:B--2---:R-:W-:-:S04]  /*4550*/  PRMT R24, R225, 0x654, R24 ;  /* 0x00000654e1187816 */ /* 0x004fc80000000018 */
[----:B------:R0:W-:Y:S03]  /*4560*/  SYNCS.ARRIVE.TRANS64.RED.A1T0 RZ, [R24+URZ], RZ ;  /* 0x000000ff18ff79a7 */ /* 0x0001e6000810043f */
.L_x_37:
[----:B------:R-:W-:Y:S05]  /*4570*/  BSYNC B0 ;  /* 0x0000000000007941 */ /* 0x000fea0003800000 */
.L_x_36:
[----:B------:R-:W-:-:S06]  /*4580*/  UISETP.GT.U32.AND UP0, UPT, UR7, 0x1, UPT ;  /* 0x000000010700788c */ /* 0x000fcc000bf04070 */
[----:B------:R-:W-:-:S13]  /*4590*/  PLOP3.LUT P0, PT, PT, PT, UP0, 0x80, 0x0 ;  /* 0x000000000000781c */ /* 0x000fda0003f0f008 */
[----:B------:R-:W-:Y:S05]  /*45a0*/  @P0 BRA `(.L_x_34) ;  /* 0x0000000000040947 */ /* 0x000fea0003800000 */
[----:B------:R-:W-:Y:S01]  /*45b0*/  BPT.TRAP 0x1 ;  /* 0x000000040000795c */ /* 0x000fe20000300000 */
.L_x_34:
[----:B------:R-:W2:Y:S01]  /*45c0*/  LDL.LU R227, [R1+0x10] ;  /* 0x0000100001e37983 */ /* 0x000ea20000300800 */
[----:B------:R-:W1:Y:S01]  /*45d0*/  LDC R28, c[0x0][0x288] ;  /* 0x0000a200ff1c7b82 */ /* 0x000e620000000800 */
[----:B------:R-:W0:Y:S01]  /*45e0*/  S2R R226, SR_TID.X ;  /* 0x0000000000e27919 */ /* 0x000e220000002100 */
[----:B------:R-:W-:Y:S02]  /*45f0*/  UIADD3 UR14, UR11, UR5, URZ ;  /* 0x000000050b0e7290 */ /* 0x000fe4000fffe03f */
[----:B------:R-:W-:Y:S01]  /*4600*/  USHF.R.S32.HI UR15, URZ, 0x1f, UR33 ;  /* 0x0000001f3f0f7899 */ /* 0x000fe20008011421 */
[----:B------:R-:W3:Y:S01]  /*4610*/  LDL.LU R225, [R1+0x14] ;  /* 0x0000140001e17983 */ /* 0x000ee20000300800 */
[----:B------:R-:W-:Y:S01]  /*4620*/  UISETP.GT.U32.AND UP0, UPT, UR14, 0x9, UPT ;  /* 0x000000090e00788c */ /* 0x000fe2000bf04070 */
[----:B------:R-:W-:Y:S01]  /*4630*/  IMAD.MOV.U32 R34, RZ, RZ, -0x1 ;  /* 0xffffffffff227424 */ /* 0x000fe200078e00ff */
[----:B------:R-:W-:Y:S01]  /*4640*/  ULDC.64 UR12, c[0x0][0x5d0] ;  /* 0x00017400000c7ab9 */ /* 0x000fe20000000a00 */
[----:B------:R-:W-:Y:S01]  /*4650*/  ULDC UR16, c[0x0][0x284] ;  /* 0x0000a10000107ab9 */ /* 0x000fe20000000800 */
[----:B------:R-:W-:-:S02]  /*4660*/  UIMAD UR5, UR15, UR12, URZ ;  /* 0x0000000c0f0572a4 */ /* 0x000fc4000f8e023f */
[----:B------:R-:W-:Y:S02]  /*4670*/  UISETP.LT.U32.AND UP0, UPT, UR11, 0xa, UP0 ;  /* 0x0000000a0b00788c */ /* 0x000fe40008701070 */
[----:B------:R-:W-:Y:S02]  /*4680*/  UISETP.GE.U32.AND UP1, UPT, UR11, 0xa, UPT ;  /* 0x0000000a0b00788c */ /* 0x000fe4000bf26070 */
[----:B------:R-:W-:Y:S02]  /*4690*/  UIMAD UR6, UR33, UR13, UR5 ;  /* 0x0000000d210672a4 */ /* 0x000fe4000f8e0205 */
[----:B------:R-:W-:-:S04]  /*46a0*/  USEL UR5, URZ, 0x1, !UP0 ;  /* 0x000000013f057887 */ /* 0x000fc8000c000000 */
[----:B------:R-:W-:Y:S01]  /*46b0*/  ULOP3.LUT UR4, UR4, UR5, URZ, 0x3c, !UPT ;  /* 0x0000000504047292 */ /* 0x000fe2000f8e3c3f */
[--C-:B0-----:R-:W-:Y:S02]  /*46c0*/  SHF.R.U32.HI R24, RZ, 0x2, R226.reuse ;  /* 0x00000002ff187819 */ /* 0x101fe400000116e2 */
[----:B------:R-:W-:Y:S02]  /*46d0*/  LOP3.LUT R26, R226, 0x60, RZ, 0xc0, !PT ;  /* 0x00000060e21a7812 */ /* 0x000fe400078ec0ff */
[----:B------:R-:W-:Y:S02]  /*46e0*/  SHF.R.U32.HI R27, RZ, 0x7, R226 ;  /* 0x00000007ff1b7819 */ /* 0x000fe400000116e2 */
[----:B------:R-:W-:Y:S02]  /*46f0*/  LOP3.LUT R25, R24, 0x7, RZ, 0xc0, !PT ;  /* 0x0000000718197812 */ /* 0x000fe400078ec0ff */
[----:B------:R-:W-:Y:S02]  /*4700*/  SHF.R.U32.HI R26, RZ, 0x1, R26 ;  /* 0x00000001ff1a7819 */ /* 0x000fe4000001161a */
[----:B------:R-:W-:-:S02]  /*4710*/  LOP3.LUT R24, R27, 0x1, RZ, 0xc0, !PT ;  /* 0x000000011b187812 */ /* 0x000fc400078ec0ff */
[----:B------:R-:W-:-:S03]  /*4720*/  IADD3 R29, RZ, -R26, -R25 ;  /* 0x8000001aff1d7210 */ /* 0x000fc60007ffe819 */
[C---:B------:R-:W-:Y:S02]  /*4730*/  IMAD.SHL.U32 R30, R24.reuse, 0x40, RZ ;  /* 0x00000040181e7824 */ /* 0x040fe400078e00ff */
[----:B------:R-:W-:Y:S01]  /*4740*/  IMAD R35, R24, -0x40, R29 ;  /* 0xffffffc018237824 */ /* 0x000fe200078e021d */
[----:B------:R-:W-:Y:S02]  /*4750*/  LOP3.LUT R24, R226, 0x3, RZ, 0xc0, !PT ;  /* 0x00000003e2187812 */ /* 0x000fe400078ec0ff */
[----:B------:R-:W-:Y:S01]  /*4760*/  LOP3.LUT R27, R30, 0x40, R25, 0xe2, !PT ;  /* 0x000000401e1b7812 */ /* 0x000fe200078ee219 */
[----:B------:R-:W-:Y:S02]  /*4770*/  IMAD.SHL.U32 R30, R226, 0x2, RZ ;  /* 0x00000002e21e7824 */ /* 0x000fe400078e00ff */
[----:B-1----:R-:W-:Y:S02]  /*4780*/  IMAD R36, R24, -0x2, R28 ;  /* 0xfffffffe18247824 */ /* 0x002fe400078e021c */
[----:B------:R-:W-:Y:S01]  /*4790*/  IMAD.U32 R25, RZ, RZ, UR12 ;  /* 0x0000000cff197e24 */ /* 0x000fe2000f8e00ff */
[----:B------:R-:W-:-:S04]  /*47a0*/  UIMAD.WIDE.U32 UR12, UR14, -0x33333333, URZ ;  /* 0xcccccccd0e0c78a5 */ /* 0x000fc8000f8e003f */
[----:B------:R-:W-:-:S04]  /*47b0*/  USHF.R.U32.HI UR12, URZ, 0x3, UR13 ;  /* 0x000000033f0c7899 */ /* 0x000fc8000801160d */
[----:B------:R-:W-:Y:S02]  /*47c0*/  UIMAD UR5, UR12, -0xa, UR14 ;  /* 0xfffffff60c0578a4 */ /* 0x000fe4000f8e020e */
[----:B------:R-:W-:Y:S01]  /*47d0*/  @UP1 ULOP3.LUT UR4, UR4, 0x1, UR12, 0x78, !UPT ;  /* 0x0000000104041892 */ /* 0x000fe2000f8e780c */
[----:B--2---:R-:W-:-:S04]  /*47e0*/  IMAD R29, R227, 0xe0, RZ ;  /* 0x000000e0e31d7824 */ /* 0x004fc800078e02ff */
[----:B------:R-:W-:Y:S01]  /*47f0*/  IMAD.IADD R36, R36, 0x1, -R29 ;  /* 0x0000000124247824 */ /* 0x000fe200078e0a1d */
[C---:B------:R-:W-:Y:S02]  /*4800*/  ISETP.GE.AND P0, PT, R29.reuse, R28, PT ;  /* 0x0000001c1d00720c */ /* 0x040fe40003f06270 */
[----:B------:R-:W-:Y:S01]  /*4810*/  LOP3.LUT R30, R29, 0x6, R30, 0xf8, !PT ;  /* 0x000000061d1e7812 */ /* 0x000fe200078ef81e */
[C---:B---3--:R-:W-:Y:S02]  /*4820*/  IMAD.SHL.U32 R28, R225.reuse, 0x80, RZ ;  /* 0x00000080e11c7824 */ /* 0x048fe400078e00ff */
[----:B------:R-:W-:Y:S01]  /*4830*/  IMAD.WIDE R32, R225, 0x80, RZ ;  /* 0x00000080e1207825 */ /* 0x000fe200078e02ff */
[--C-:B------:R-:W-:Y:S02]  /*4840*/  SHF.R.S32.HI R31, RZ, 0x1f, R30.reuse ;  /* 0x0000001fff1f7819 */ /* 0x100fe4000001141e */
[C---:B------:R-:W-:Y:S02]  /*4850*/  ISETP.GE.OR P0, PT, R28.reuse, UR16, P0 ;  /* 0x000000101c007c0c */ /* 0x040fe40008706670 */
[----:B------:R-:W-:Y:S01]  /*4860*/  IADD3 R35, -R28, UR16, R35 ;  /* 0x000000101c237c10 */ /* 0x000fe2000fffe123 */
[----:B------:R-:W-:Y:S01]  /*4870*/  IMAD.WIDE.U32 R24, R25, UR33, R30 ;  /* 0x0000002119187c25 */ /* 0x000fe2000f8e001e */
[----:B------:R-:W-:-:S03]  /*4880*/  LOP3.LUT R39, R32, R27, R26, 0xfe, !PT ;  /* 0x0000001b20277212 */ /* 0x000fc600078efe1a */
[----:B------:R-:W-:-:S06]  /*4890*/  VIADD R25, R25, UR6 ;  /* 0x0000000619197c36 */ /* 0x000fcc0008000000 */
[----:B------:R-:W-:Y:S05]  /*48a0*/  @P0 BRA `(.L_x_38) ;  /* 0x0000008000180947 */ /* 0x000fea0003800000 */
[----:B------:R-:W0:Y:S01]  /*48b0*/  LDC.64 R28, c[0x0][0x5c8] ;  /* 0x00017200ff1c7b82 */ /* 0x000e220000000a00 */
[----:B------:R-:W-:Y:S01]  /*48c0*/  ULDC.64 UR12, c[0x0][0x5c0] ;  /* 0x00017000000c7ab9 */ /* 0x000fe20000000a00 */
[----:B------:R-:W-:Y:S01]  /*48d0*/  BSSY B0, `(.L_x_38) ;  /* 0x0000803000007945 */ /* 0x000fe20003800000 */
[-C--:B0-----:R-:W-:Y:S02]  /*48e0*/  IMAD R26, R33, R28.reuse, RZ ;  /* 0x0000001c211a7224 */ /* 0x081fe400078e02ff */
[----:B------:R-:W-:-:S04]  /*48f0*/  IMAD.WIDE.U32 R24, R39, R28, R24 ;  /* 0x0000001c27187225 */ /* 0x000fc800078e0018 */
[----:B------:R-:W-:Y:S01]  /*4900*/  IMAD R27, R39, R29, R26 ;  /* 0x0000001d271b7224 */ /* 0x000fe200078e021a */
[----:B------:R-:W-:Y:S02]  /*4910*/  LEA R26, P0, R28, R24, 0x3 ;  /* 0x000000181c1a7211 */ /* 0x000fe400078018ff */
[----:B------:R-:W-:Y:S01]  /*4920*/  IADD3 R24, P1, R24, UR12, RZ ;  /* 0x0000000c18187c10 */ /* 0x000fe2000ff3e0ff */
[----:B------:R-:W-:Y:S01]  /*4930*/  IMAD.IADD R27, R25, 0x1, R27 ;  /* 0x00000001191b7824 */ /* 0x000fe200078e021b */
[----:B------:R-:W-:-:S04]  /*4940*/  IADD3 R26, P2, R26, UR12, RZ ;  /* 0x0000000c1a1a7c10 */ /* 0x000fc8000ff5e0ff */
[----:B------:R-:W-:Y:S02]  /*4950*/  LEA.HI.X R28, R28, R27, R29, 0x3, P0 ;  /* 0x0000001b1c1c7211 */ /* 0x000fe400000f1c1d */
[----:B------:R-:W-:Y:S02]  /*4960*/  FSETP.NEU.AND P0, PT, RZ, UR9, PT ;  /* 0x00000009ff007c0b */ /* 0x000fe4000bf0d000 */
[----:B------:R-:W-:Y:S02]  /*4970*/  IADD3.X R25, R27, UR13, RZ, P1, !PT ;  /* 0x0000000d1b197c10 */ /* 0x000fe40008ffe4ff */
[----:B------:R-:W-:-:S09]  /*4980*/  IADD3.X R27, R28, UR13, RZ, P2, !PT ;  /* 0x0000000d1c1b7c10 */ /* 0x000fd200097fe4ff */
[----:B------:R-:W-:Y:S05]  /*4990*/  @!P0 BRA `(.L_x_39) ;  /* 0x0000005c00f88947 */ /* 0x000fea0003800000 */
[----:B------:R-:W-:Y:S01]  /*49a0*/  ULDC.64 UR12, c[0x0][0x5b8] ;  /* 0x00016e00000c7ab9 */ /* 0x000fe20000000a00 */
[----:B------:R-:W-:Y:S01]  /*49b0*/  ISETP.GE.AND P0, PT, R36, 0x1, PT ;  /* 0x000000012400780c */ /* 0x000fe20003f06270 */
[----:B------:R-:W-:Y:S02]  /*49c0*/  UIMAD UR6, UR15, UR12, URZ ;  /* 0x0000000c0f0672a4 */ /* 0x000fe4000f8e023f */
[----:B------:R-:W-:Y:S01]  /*49d0*/  IMAD.U32 R29, RZ, RZ, UR12 ;  /* 0x0000000cff1d7e24 */ /* 0x000fe2000f8e00ff */
[----:B------:R-:W-:Y:S01]  /*49e0*/  BSSY B1, `(.L_x_40) ;  /* 0x000000f000017945 */ /* 0x000fe20003800000 */
[----:B------:R-:W-:Y:S01]  /*49f0*/  ISETP.LT.OR P4, PT, R35, 0x1, !P0 ;  /* 0x000000012300780c */ /* 0x000fe20004781670 */
[----:B------:R-:W-:Y:S02]  /*4a00*/  UIMAD UR6, UR33, UR13, UR6 ;  /* 0x0000000d210672a4 */ /* 0x000fe4000f8e0206 */
[----:B------:R-:W-:Y:S01]  /*4a10*/  IMAD.WIDE.U32 R30, R29, UR33, R30 ;  /* 0x000000211d1e7c25 */ /* 0x000fe2000f8e001e */
[----:B------:R-:W-:Y:S01]  /*4a20*/  ULDC.64 UR14, c[0x0][0x5a8] ;  /* 0x00016a00000e7ab9 */ /* 0x000fe20000000a00 */
[----:B------:R-:W-:-:S02]  /*4a30*/  ULDC.64 UR12, c[0x0][0x5b0] ;  /* 0x00016c00000c7ab9 */ /* 0x000fc40000000a00 */
[----:B------:R-:W-:Y:S02]  /*4a40*/  IMAD R37, R33, UR12, RZ ;  /* 0x0000000c21257c24 */ /* 0x000fe4000f8e02ff */
[----:B------:R-:W-:Y:S02]  /*4a50*/  VIADD R31, R31, UR6 ;  /* 0x000000061f1f7c36 */ /* 0x000fe40008000000 */
[C---:B------:R-:W-:Y:S02]  /*4a60*/  IMAD R37, R39.reuse, UR13, R37 ;  /* 0x0000000d27257c24 */ /* 0x040fe4000f8e0225 */
[----:B------:R-:W-:-:S03]  /*4a70*/  IMAD.WIDE.U32 R28, R39, UR12, R30 ;  /* 0x0000000c271c7c25 */ /* 0x000fc6000f8e001e */
[----:B------:R-:W-:-:S04]  /*4a80*/  IADD3 R28, P1, R28, UR14, RZ ;  /* 0x0000000e1c1c7c10 */ /* 0x000fc8000ff3e0ff */
[--C-:B------:R-:W-:Y:S02]  /*4a90*/  IADD3.X R29, R29, UR15, R37.reuse, P1, !PT ;  /* 0x0000000f1d1d7c10 */ /* 0x100fe40008ffe425 */
[----:B------:R-:W-:Y:S01]  /*4aa0*/  PRMT R37, RZ, 0x7610, R37 ;  /* 0x00007610ff257816 */ /* 0x000fe20000000025 */
[----:B------:R-:W-:Y:S06]  /*4ab0*/  @P4 BRA `(.L_x_41) ;  /* 0x0000000000044947 */ /* 0x000fec0003800000 */
[----:B------:R0:W5:Y:S02]  /*4ac0*/  LDG.E.U8 R37, desc[UR36][R28.64] ;  /* 0x000000241c257981 */ /* 0x000164000c1e1100 */
.L_x_41:
[----:B------:R-:W-:Y:S05]  /*4ad0*/  BSYNC B1 ;  /* 0x0000000000017941 */ /* 0x000fea0003800000 */
.L_x_40:
[----:B-----5:R-:W-:Y:S01]  /*4ae0*/  LOP3.LUT R37, R37, 0xff, RZ, 0xc0, !PT ;  /* 0x000000ff25257812 */ /* 0x020fe200078ec0ff */
[----:B------:R-:W-:Y:S01]  /*4af0*/  BSSY B1, `(.L_x_42) ;  /* 0x000000c000017945 */ /* 0x000fe20003800000 */
[----:B------:R-:W-:Y:S02]  /*4b00*/  ISETP.GE.AND P1, PT, R36, 0x2, PT ;  /* 0x000000022400780c */ /* 0x000fe40003f26270 */
[----:B------:R-:W-:Y:S02]  /*4b10*/  F2FP.F16.E4M3.UNPACK_B R37, R37 ;  /* 0x00000025ff25723e */ /* 0x000fe400020006ff */
[----:B------:R-:W-:-:S03]  /*4b20*/  ISETP.LT.OR P2, PT, R35, 0x1, !P1 ;  /* 0x000000012300780c */ /* 0x000fc60004f41670 */
[----:B------:R-:W-:-:S05]  /*4b30*/  HADD2.F32 R37, -RZ, R37.H0_H0 ;  /* 0x20000025ff257230 */ /* 0x000fca0000004100 */
[----:B------:R-:W-:Y:S01]  /*4b40*/  FMUL R38, R37, UR9 ;  /* 0x0000000925267c20 */ /* 0x000fe20008400000 */
[----:B------:R-:W-:-:S03]  /*4b50*/  PRMT R37, RZ, 0x7610, R37 ;  /* 0x00007610ff257816 */ /* 0x000fc60000000025 */
[----:B------:R-:W-:-:S05]  /*4b60*/  FFMA R38, R223, UR8, R38 ;  /* 0x00000008df267c23 */ /* 0x000fca0008000026 */
[----:B------:R-:W-:-:S05]  /*4b70*/  F2FP.SATFINITE.E4M3.F32.PACK_AB_MERGE_C R41, RZ, R38, RZ ;  /* 0x00000026ff29723e */ /* 0x000fca00048070ff */
[----:B------:R1:W-:Y:S01]  /*4b80*/  @!P4 STG.E.U8 desc[UR36][R24.64], R41 ;  /* 0x000000291800c986 */ /* 0x0003e2000c101124 */
[----:B------:R-:W-:Y:S05]  /*4b90*/  @P2 BRA `(.L_x_43) ;  /* 0x0000000000042947 */ /* 0x000fea0003800000 */
[----:B------:R2:W5:Y:S02]  /*4ba0*/  LDG.E.U8 R37, desc[UR36][R28.64+0x1] ;  /* 0x000001241c257981 */ /* 0x000564000c1e1100 */
.L_x_43:
[----:B------:R-:W-:Y:S05]  /*4bb0*/  BSYNC B1 ;  /* 0x0000000000017941 */ /* 0x000fea0003800000 */
.L_x_42:
[----:B-----5:R-:W-:Y:S01]  /*4bc0*/  LOP3.LUT R37, R37, 0xff, RZ, 0xc0, !PT ;  /* 0x000000ff25257812 */ /* 0x020fe200078ec0ff */
[----:B------:R-:W-:Y:S01]  /*4bd0*/  BSSY B1, `(.L_x_44) ;  /* 0x0000012000017945 */ /* 0x000fe20003800000 */
[----:B------:R-:W-:Y:S02]  /*4be0*/  IADD3 R39, P4, R39, 0x8, RZ ;  /* 0x0000000827277810 */ /* 0x000fe40007f9e0ff */
[----:B------:R-:W-:Y:S02]  /*4bf0*/  F2FP.F16.E4M3.UNPACK_B R37, R37 ;  /* 0x00000025ff25723e */ /* 0x000fe400020006ff */
[----:B------:R-:W-:Y:S01]  /*4c00*/  ISETP.LT.OR P0, PT, R35, 0x9, !P0 ;  /* 0x000000092300780c */ /* 0x000fe20004701670 */
[----:B------:R-:W-:Y:S02]  /*4c10*/  IMAD.X R32, RZ, RZ, R33, P4 ;  /* 0x000000ffff207224 */ /* 0x000fe400020e0621 */
[----:B------:R-:W-:Y:S02]  /*4c20*/  HADD2.F32 R37, -RZ, R37.H0_H0 ;  /* 0x20000025ff257230 */ /* 0x000fe40000004100 */
[----:B------:R-:W-:-:S02]  /*4c30*/  IMAD R32, R32, UR12, RZ ;  /* 0x0000000c20207c24 */ /* 0x000fc4000f8e02ff */
[----:B------:R-:W-:-:S04]  /*4c40*/  IMAD.WIDE.U32 R30, R39, UR12, R30 ;  /* 0x0000000c271e7c25 */ /* 0x000fc8000f8e001e */
[----:B------:R-:W-:Y:S01]  /*4c50*/  FMUL R37, R37, UR9 ;  /* 0x0000000925257c20 */ /* 0x000fe20008400000 */
[----:B------:R-:W-:-:S03]  /*4c60*/  IMAD R39, R39, UR13, R32 ;  /* 0x0000000d27277c24 */ /* 0x000fc6000f8e0220 */
[----:B------:R-:W-:Y:S01]  /*4c70*/  FFMA R37, R222, UR8, R37 ;  /* 0x00000008de257c23 */ /* 0x000fe20008000025 */
[----:B------:R-:W-:Y:S02]  /*4c80*/  IADD3 R30, P4, R30, UR14, RZ ;  /* 0x0000000e1e1e7c10 */ /* 0x000fe4000ff9e0ff */
[----:B------:R-:W-:Y:S02]  /*4c90*/  PRMT R32, RZ, 0x7610, R32 ;  /* 0x00007610ff207816 */ /* 0x000fe40000000020 */
[----:B------:R-:W-:Y:S02]  /*4ca0*/  F2FP.SATFINITE.E4M3.F32.PACK_AB_MERGE_C R37, RZ, R37, RZ ;  /* 0x00000025ff25723e */ /* 0x000fe400048070ff */
[----:B------:R-:W-:-:S03]  /*4cb0*/  IADD3.X R31, R31, UR15, R39, P4, !PT ;  /* 0x0000000f1f1f7c10 */ /* 0x000fc6000a7fe427 */
[----:B------:R3:W-:Y:S01]  /*4cc0*/  @!P2 STG.E.U8 desc[UR36][R24.64+0x1], R37 ;  /* 0x000001251800a986 */ /* 0x0007e2000c101124 */
[----:B------:R-:W-:Y:S05]  /*4cd0*/  @P0 BRA `(.L_x_45) ;  /* 0x0000000000040947 */ /* 0x000fea0003800000 */
[----:B------:R4:W5:Y:S02]  /*4ce0*/  LDG.E.U8 R32, desc[UR36][R30.64] ;  /* 0x000000241e207981 */ /* 0x000964000c1e1100 */
.L_x_45:
[----:B------:R-:W-:Y:S05]  /*4cf0*/  BSYNC B1 ;  /* 0x0000000000017941 */ /* 0x000fea0003800000 */
.L_x_44:
[----:B-----5:R-:W-:Y:S01]  /*4d00*/  LOP3.LUT R32, R32, 0xff, RZ, 0xc0, !PT ;  /* 0x000000ff20207812 */ /* 0x020fe200078ec0ff */
[----:B------:R-:W-:Y:S01]  /*4d10*/  BSSY B1, `(.L_x_46) ;  /* 0x000000b000017945 */ /* 0x000fe20003800000 */
[----:B------:R-:W-:Y:S02]  /*4d20*/  ISETP.LT.OR P1, PT, R35, 0x9, !P1 ;  /* 0x000000092300780c */ /* 0x000fe40004f21670 */
[----:B------:R-:W-:-:S05]  /*4d30*/  F2FP.F16.E4M3.UNPACK_B R32, R32 ;  /* 0x00000020ff20723e */ /* 0x000fca00020006ff */
[----:B------:R-:W-:-:S05]  /*4d40*/  HADD2.F32 R32, -RZ, R32.H0_H0 ;  /* 0x20000020ff207230 */ /* 0x000fca0000004100 */
[----:B------:R-:W-:-:S04]  /*4d50*/  FMUL R32, R32, UR9 ;  /* 0x0000000920207c20 */ /* 0x000fc80008400000 */
[----:B------:R-:W-:-:S05]  /*4d60*/  FFMA R32, R221, UR8, R32 ;  /* 0x00000008dd207c23 */ /* 0x000fca0008000020 */
[----:B------:R-:W-:Y:S02]  /*4d70*/  F2FP.SATFINITE.E4M3.F32.PACK_AB_MERGE_C R33, RZ, R32, RZ ;  /* 0x00000020ff21723e */ /* 0x000fe400048070ff */
[----:B------:R-:W-:-:S03]  /*4d80*/  PRMT R32, RZ, 0x7610, R32 ;  /* 0x00007610ff207816 */ /* 0x000fc60000000020 */
[----:B------:R0:W-:Y:S01]  /*4d90*/  @!P0 STG.E.U8 desc[UR36][R26.64], R33 ;  /* 0x000000211a008986 */ /* 0x0001e2000c101124 */
[----:B------:R-:W-:Y:S05]  /*4da0*/  @P1 BRA `(.L_x_47) ;  /* 0x0000000000041947 */ /* 0x000fea0003800000 */
[----:B------:R0:W5:Y:S02]  /*4db0*/  LDG.E.U8 R32, desc[UR36][R30.64+0x1] ;  /* 0x000001241e207981 */ /* 0x000164000c1e1100 */
.L_x_47:
[----:B------:R-:W-:Y:S05]  /*4dc0*/  BSYNC B1 ;  /* 0x0000000000017941 */ /* 0x000fea0003800000 */
.L_x_46:
[----:B-----5:R-:W-:Y:S01]  /*4dd0*/  LOP3.LUT R32, R32, 0xff, RZ, 0xc0, !PT ;  /* 0x000000ff20207812 */ /* 0x020fe200078ec0ff */
[----:B------:R-:W-:Y:S01]  /*4de0*/  BSSY B1, `(.L_x_48) ;  /* 0x000000c000017945 */ /* 0x000fe20003800000 */
[----:B------:R-:W-:Y:S02]  /*4df0*/  ISETP.GE.AND P0, PT, R36, 0x9, PT ;  /* 0x000000092400780c */ /* 0x000fe40003f06270 */
[----:B------:R-:W-:Y:S02]  /*4e00*/  F2FP.F16.E4M3.UNPACK_B R32, R32 ;  /* 0x00000020ff20723e */ /* 0x000fe400020006ff */
[----:B------:R-:W-:-:S03]  /*4e10*/  ISETP.LT.OR P2, PT, R35, 0x1, !P0 ;  /* 0x000000012300780c */ /* 0x000fc60004741670 */
[----:B------:R-:W-:-:S05]  /*4e20*/  HADD2.F32 R32, -RZ, R32.H0_H0 ;  /* 0x20000020ff207230 */ /* 0x000fca0000004100 */
[----:B0-----:R-:W-:Y:S01]  /*4e30*/  FMUL R33, R32, UR9 ;  /* 0x0000000920217c20 */ /* 0x001fe20008400000 */
[----:B------:R-:W-:-:S03]  /*4e40*/  PRMT R32, RZ, 0x7610, R32 ;  /* 0x00007610ff207816 */ /* 0x000fc60000000020 */
[----:B------:R-:W-:-:S05]  /*4e50*/  FFMA R33, R220, UR8, R33 ;  /* 0x00000008dc217c23 */ /* 0x000fca0008000021 */
[----:B------:R-:W-:-:S05]  /*4e60*/  F2FP.SATFINITE.E4M3.F32.PACK_AB_MERGE_C R33, RZ, R33, RZ ;  /* 0x00000021ff21723e */ /* 0x000fca00048070ff */
[----:B------:R0:W-:Y:S01]  /*4e70*/  @!P1 STG.E.U8 desc[UR36][R26.64+0x1], R33 ;  /* 0x000001211a009986 */ /* 0x0001e2000c101124 */
[----:B------:R-:W-:Y:S05]  /*4e80*/  @P2 BRA `(.L_x_49) ;  /* 0x0000000000042947 */ /* 0x000fea0003800000 */
[----:B------:R0:W5:Y:S02]  /*4e90*/  LDG.E.U8 R32, desc[UR36][R28.64+0x8] ;  /* 0x000008241c207981 */ /* 0x000164000c1e1100 */
.L_x_49:
[----:B------:R-:W-:Y:S05]  /*4ea0*/  BSYNC B1 ;  /* 0x0000000000017941 */ /* 0x000fea0003800000 */
.L_x_48:
[----:B-----5:R-:W-:Y:S01]  /*4eb0*/  LOP3.LUT R32, R32, 0xff, RZ, 0xc0, !PT ;  /* 0x000000ff20207812 */ /* 0x020fe200078ec0ff */
[----:B------:R-:W-:Y:S01]  /*4ec0*/  BSSY B1, `(.L_x_50) ;  /* 0x000000c000017945 */ /* 0x000fe20003800000 */
[----:B------:R-:W-:Y:S02]  /*4ed0*/  ISETP.GE.AND P1, PT, R36, 0xa, PT ;  /* 0x0000000a2400780c */ /* 0x000fe40003f26270 */
[----:B------:R-:W-:Y:S02]  /*4ee0*/  F2FP.F16.E4M3.UNPACK_B R32, R32 ;  /* 0x00000020ff20723e */ /* 0x000fe400020006ff */
[----:B------:R-:W-:-:S03]  /*4ef0*/  ISETP.LT.OR P4, PT, R35, 0x1, !P1 ;  /* 0x000000012300780c */ /* 0x000fc60004f81670 */
[----:B------:R-:W-:-:S05]  /*4f00*/  HADD2.F32 R32, -RZ, R32.H0_H0 ;  /* 0x20000020ff207230 */ /* 0x000fca0000004100 */
[----:B------:R-:W-:-:S04]  /*4f10*/  FMUL R32, R32, UR9 ;  /* 0x0000000920207c20 */ /* 0x000fc80008400000 */
[----:B------:R-:W-:-:S05]  /*4f20*/  FFMA R32, R219, UR8, R32 ;  /* 0x00000008db207c23 */ /* 0x000fca0008000020 */
[----:B0-----:R-:W-:Y:S02]  /*4f30*/  F2FP.SATFINITE.E4M3.F32.PACK_AB_MERGE_C R33, RZ, R32, RZ ;  /* 0x00000020ff21723e */ /* 0x001fe400048070ff */
[----:B------:R-:W-:-:S03]  /*4f40*/  PRMT R32, RZ, 0x7610, R32 ;  /* 0x00007610ff207816 */ /* 0x000fc60000000020 */
[----:B------:R0:W-:Y:S01]  /*4f50*/  @!P2 STG.E.U8 desc[UR36][R24.64+0x8], R33 ;  /* 0x000008211800a986 */ /* 0x0001e2000c101124 */
[----:B------:R-:W-:Y:S05]  /*4f60*/  @P4 BRA `(.L_x_51) ;  /* 0x0000000000044947 */ /* 0x000fea0003800000 */
[----:B------:R0:W5:Y:S02]  /*4f70*/  LDG.E.U8 R32, desc[UR36][R28.64+0x9] ;  /* 0x000009241c207981 */ /* 0x000164000c1e1100 */
.L_x_51:
[----:B------:R-:W-:Y:S05]  /*4f80*/  BSYNC B1 ;  /* 0x0000000000017941 */ /* 0x000fea0003800000 */
.L_x_50:
[----:B-----5:R-:W-:Y:S01]  /*4f90*/  LOP3.LUT R32, R32, 0xff, RZ, 0xc0, !PT ;  /* 0x000000ff20207812 */ /* 0x020fe200078ec0ff */
[----:B------:R-:W-:Y:S01]  /*4fa0*/  BSSY B1, `(.L_x_52) ;  /* 0x000000b000017945 */ /* 0x000fe20003800000 */
[----:B------:R-:W-:Y:S02]  /*4fb0*/  ISETP.LT.OR P0, PT, R35, 0x9, !P0 ;  /* 0x000000092300780c */ /* 0x000fe40004701670 */
[----:B------:R-:W-:-:S05]  /*4fc0*/  F2FP.F16.E4M3.UNPACK_B R32, R32 ;  /* 0x00000020ff20723e */ /* 0x000fca00020006ff */
        /* <DEDUP_REMOVED lines=8> */
.L_x_53:
[----:B------:R-:W-:Y:S05]  /*5050*/  BSYNC B1 ;  /* 0x0000000000017941 */ /* 0x000fea0003800000 */
.L_x_52:
[----:B-----5:R-:W-:Y:S01]  /*5060*/  LOP3.LUT R32, R32, 0xff, RZ, 0xc0, !PT ;  /* 0x000000ff20207812 */ /* 0x020fe200078ec0ff */
[----:B------:R-:W-:Y:S01]  /*5070*/  BSSY B1, `(.L_x_54) ;  /* 0x000000b000017945 */ /* 0x000fe20003800000 */
[----:B------:R-:W-:Y:S02]  /*5080*/  ISETP.LT.OR P1, PT, R35, 0x9, !P1 ;  /* 0x000000092300780c */ /* 0x000fe40004f21670 */
[----:B------:R-:W-:-:S05]  /*5090*/  F2FP.F16.E4M3.UNPACK_B R32, R32 ;  /* 0x00000020ff20723e */ /* 0x000fca00020006ff */
        /* <DEDUP_REMOVED lines=8> */
.L_x_55:
[----:B------:R-:W-:Y:S05]  /*5120*/  BSYNC B1 ;  /* 0x0000000000017941 */ /* 0x000fea0003800000 */
.L_x_54:
        /* <DEDUP_REMOVED lines=13> */
.L_x_57:
[----:B------:R-:W-:Y:S05]  /*5200*/  BSYNC B1 ;  /* 0x0000000000017941 */ /* 0x000fea0003800000 */
.L_x_56:
        /* <DEDUP_REMOVED lines=13> */
.L_x_59:
[----:B------:R-:W-:Y:S05]  /*52e0*/  BSYNC B1 ;  /* 0x0000000000017941 */ /* 0x000fea0003800000 */
.L_x_58:
        /* <DEDUP_REMOVED lines=12> */
.L_x_61:
[----:B------:R-:W-:Y:S05]  /*53b0*/  BSYNC B1 ;  /* 0x0000000000017941 */ /* 0x000fea0003800000 */
.L_x_60:
        /* <DEDUP_REMOVED lines=12> */
.L_x_63:
[----:B------:R-:W-:Y:S05]  /*5480*/  BSYNC B1 ;  /* 0x0000000000017941 */ /* 0x000fea0003800000 */
.L_x_62:
        /* <DEDUP_REMOVED lines=13> */
.L_x_65:
[----:B------:R-:W-:Y:S05]  /*5560*/  BSYNC B1 ;  /* 0x0000000000017941 */ /* 0x000fea0003800000 */
.L_x_64:
        /* <DEDUP_REMOVED lines=13> */
.L_x_67:
[----:B------:R-:W-:Y:S05]  /*5640*/  BSYNC B1 ;  /* 0x0000000000017941 */ /* 0x000fea0003800000 */
.L_x_66:
        /* <DEDUP_REMOVED lines=12> */
.L_x_69:
[----:B------:R-:W-:Y:S05]  /*5710*/  BSYNC B1 ;  /* 0x0000000000017941 */ /* 0x000fea0003800000 */
.L_x_68:
        /* <DEDUP_REMOVED lines=12> */
.L_x_71:
[----:B------:R-:W-:Y:S05]  /*57e0*/  BSYNC B1 ;  /* 0x0000000000017941 */ /* 0x000fea0003800000 */
.L_x_70:
        /* <DEDUP_REMOVED lines=13> */
.L_x_73:
[----:B------:R-:W-:Y:S05]  /*58c0*/  BSYNC B1 ;  /* 0x0000000000017941 */ /* 0x000fea0003800000 */
.L_x_72:
        /* <DEDUP_REMOVED lines=13> */
.L_x_75:
[----:B------:R-:W-:Y:S05]  /*59a0*/  BSYNC B1 ;  /* 0x0000000000017941 */ /* 0x000fea0003800000 */
.L_x_74:
        /* <DEDUP_REMOVED lines=12> */
.L_x_77:
[----:B------:R-:W-:Y:S05]  /*5a70*/  BSYNC B1 ;  /* 0x0000000000017941 */ /* 0x000fea0003800000 */
.L_x_76:
        /* <DEDUP_REMOVED lines=12> */
.L_x_79:
[----:B------:R-:W-:Y:S05]  /*5b40*/  BSYNC B1 ;  /* 0x0000000000017941 */ /* 0x000fea0003800000 */
.L_x_78:
        /* <DEDUP_REMOVED lines=13> */
.L_x_81:
[----:B------:R-:W-:Y:S05]  /*5c20*/  BSYNC B1 ;  /* 0x0000000000017941 */ /* 0x000fea0003800000 */
.L_x_80:
        /* <DEDUP_REMOVED lines=13> */
.L_x_83:
[----:B------:R-:W-:Y:S05]  /*5d00*/  BSYNC B1 ;  /* 0x0000000000017941 */ /* 0x000fea0003800000 */
.L_x_82:
        /* <DEDUP_REMOVED lines=12> */
.L_x_85:
[----:B------:R-:W-:Y:S05]  /*5dd0*/  BSYNC B1 ;  /* 0x0000000000017941 */ /* 0x000fea0003800000 */
.L_x_84:
        /* <DEDUP_REMOVED lines=12> */
.L_x_87:
[----:B------:R-:W-:Y:S05]  /*5ea0*/  BSYNC B1 ;  /* 0x0000000000017941 */ /* 0x000fea0003800000 */
.L_x_86:
        /* <DEDUP_REMOVED lines=13> */
.L_x_89:
[----:B------:R-:W-:Y:S05]  /*5f80*/  BSYNC B1 ;  /* 0x0000000000017941 */ /* 0x000fea0003800000 */
.L_x_88:
        /* <DEDUP_REMOVED lines=13> */
.L_x_91:
[----:B------:R-:W-:Y:S05]  /*6060*/  BSYNC B1 ;  /* 0x0000000000017941 */ /* 0x000fea0003800000 */
.L_x_90:
        /* <DEDUP_REMOVED lines=12> */
.L_x_93:
[----:B------:R-:W-:Y:S05]  /*6130*/  BSYNC B1 ;  /* 0x0000000000017941 */ /* 0x000fea0003800000 */
.L_x_92:
        /* <DEDUP_REMOVED lines=12> */
.L_x_95:
[----:B------:R-:W-:Y:S05]  /*6200*/  BSYNC B1 ;  /* 0x0000000000017941 */ /* 0x000fea0003800000 */
.L_x_94:
        /* <DEDUP_REMOVED lines=13> */
.L_x_97:
[----:B------:R-:W-:Y:S05]  /*62e0*/  BSYNC B1 ;  /* 0x0000000000017941 */ /* 0x000fea0003800000 */
.L_x_96:
        /* <DEDUP_REMOVED lines=13> */
.L_x_99:
[----:B------:R-:W-:Y:S05]  /*63c0*/  BSYNC B1 ;  /* 0x0000000000017941 */ /* 0x000fea0003800000 */
.L_x_98:
        /* <DEDUP_REMOVED lines=12> */
.L_x_101:
[----:B------:R-:W-:Y:S05]  /*6490*/  BSYNC B1 ;  /* 0x0000000000017941 */ /* 0x000fea0003800000 */
.L_x_100:
        /* <DEDUP_REMOVED lines=12> */
.L_x_103:
[----:B------:R-:W-:Y:S05]  /*6560*/  BSYNC B1 ;  /* 0x0000000000017941 */ /* 0x000fea0003800000 */
.L_x_102:
        /* <DEDUP_REMOVED lines=13> */
.L_x_105:
[----:B------:R-:W-:Y:S05]  /*6640*/  BSYNC B1 ;  /* 0x0000000000017941 */ /* 0x000fea0003800000 */
.L_x_104:
        /* <DEDUP_REMOVED lines=13> */
.L_x_107:
[----:B------:R-:W-:Y:S05]  /*6720*/  BSYNC B1 ;  /* 0x0000000000017941 */ /* 0x000fea0003800000 */
.L_x_106:
        /* <DEDUP_REMOVED lines=12> */
.L_x_109:
[----:B------:R-:W-:Y:S05]  /*67f0*/  BSYNC B1 ;  /* 0x0000000000017941 */ /* 0x000fea0003800000 */
.L_x_108:
        /* <DEDUP_REMOVED lines=12> */
.L_x_111:
[----:B------:R-:W-:Y:S05]  /*68c0*/  BSYNC B1 ;  /* 0x0000000000017941 */ /* 0x000fea0003800000 */
.L_x_110:
        /* <DEDUP_REMOVED lines=13> */
.L_x_113:
[----:B------:R-:W-:Y:S05]  /*69a0*/  BSYNC B1 ;  /* 0x0000000000017941 */ /* 0x000fea0003800000 */
.L_x_112:
        /* <DEDUP_REMOVED lines=13> */
.L_x_115:
[----:B------:R-:W-:Y:S05]  /*6a80*/  BSYNC B1 ;  /* 0x0000000000017941 */ /* 0x000fea0003800000 */
.L_x_114:
        /* <DEDUP_REMOVED lines=12> */
.L_x_117:
[----:B------:R-:W-:Y:S05]  /*6b50*/  BSYNC B1 ;  /* 0x0000000000017941 */ /* 0x000fea0003800000 */
.L_x_116:
        /* <DEDUP_REMOVED lines=12> */
.L_x_119:
[----:B------:R-:W-:Y:S05]  /*6c20*/  BSYNC B1 ;  /* 0x0000000000017941 */ /* 0x000fea0003800000 */
.L_x_118:
        /* <DEDUP_REMOVED lines=13> */
.L_x_121:
[----:B------:R-:W-:Y:S05]  /*6d00*/  BSYNC B1 ;  /* 0x0000000000017941 */ /* 0x000fea0003800000 */
.L_x_120:
        /* <DEDUP_REMOVED lines=13> */
.L_x_123:
[----:B------:R-:W-:Y:S05]  /*6de0*/  BSYNC B1 ;  /* 0x0000000000017941 */ /* 0x000fea0003800000 */
.L_x_122:
        /* <DEDUP_REMOVED lines=12> */
.L_x_125:
[----:B------:R-:W-:Y:S05]  /*6eb0*/  BSYNC B1 ;  /* 0x0000000000017941 */ /* 0x000fea0003800000 */
.L_x_124:
        /* <DEDUP_REMOVED lines=12> */
.L_x_127:
[----:B------:R-:W-:Y:S05]  /*6f80*/  BSYNC B1 ;  /* 0x0000000000017941 */ /* 0x000fea0003800000 */
.L_x_126:
        /* <DEDUP_REMOVED lines=13> */
.L_x_129:
[----:B------:R-:W-:Y:S05]  /*7060*/  BSYNC B1 ;  /* 0x0000000000017941 */ /* 0x000fea0003800000 */
.L_x_128:
        /* <DEDUP_REMOVED lines=13> */
.L_x_131:
[----:B------:R-:W-:Y:S05]  /*7140*/  BSYNC B1 ;  /* 0x0000000000017941 */ /* 0x000fea0003800000 */
.L_x_130:
        /* <DEDUP_REMOVED lines=12> */
.L_x_133:
[----:B------:R-:W-:Y:S05]  /*7210*/  BSYNC B1 ;  /* 0x0000000000017941 */ /* 0x000fea0003800000 */
.L_x_132:
        /* <DEDUP_REMOVED lines=12> */
.L_x_135:
[----:B------:R-:W-:Y:S05]  /*72e0*/  BSYNC B1 ;  /* 0x0000000000017941 */ /* 0x000fea0003800000 */
.L_x_134:
        /* <DEDUP_REMOVED lines=13> */
.L_x_137:
[----:B------:R-:W-:Y:S05]  /*73c0*/  BSYNC B1 ;  /* 0x0000000000017941 */ /* 0x000fea0003800000 */
.L_x_136:
        /* <DEDUP_REMOVED lines=13> */
.L_x_139:
[----:B------:R-:W-:Y:S05]  /*74a0*/  BSYNC B1 ;  /* 0x0000000000017941 */ /* 0x000fea0003800000 */
.L_x_138:
        /* <DEDUP_REMOVED lines=12> */
.L_x_141:
[----:B------:R-:W-:Y:S05]  /*7570*/  BSYNC B1 ;  /* 0x0000000000017941 */ /* 0x000fea0003800000 */
.L_x_140:
        /* <DEDUP_REMOVED lines=12> */
.L_x_143:
[----:B------:R-:W-:Y:S05]  /*7640*/  BSYNC B1 ;  /* 0x0000000000017941 */ /* 0x000fea0003800000 */
.L_x_142:
        /* <DEDUP_REMOVED lines=13> */
.L_x_145:
[----:B------:R-:W-:Y:S05]  /*7720*/  BSYNC B1 ;  /* 0x0000000000017941 */ /* 0x000fea0003800000 */
.L_x_144:
        /* <DEDUP_REMOVED lines=13> */
.L_x_147:
[----:B------:R-:W-:Y:S05]  /*7800*/  BSYNC B1 ;  /* 0x0000000000017941 */ /* 0x000fea0003800000 */
.L_x_146:
        /* <DEDUP_REMOVED lines=12> */
.L_x_149:
[----:B------:R-:W-:Y:S05]  /*78d0*/  BSYNC B1 ;  /* 0x0000000000017941 */ /* 0x000fea0003800000 */
.L_x_148:
        /* <DEDUP_REMOVED lines=12> */
.L_x_151:
[----:B------:R-:W-:Y:S05]  /*79a0*/  BSYNC B1 ;  /* 0x0000000000017941 */ /* 0x000fea0003800000 */
.L_x_150:
        /* <DEDUP_REMOVED lines=13> */
.L_x_153:
[----:B------:R-:W-:Y:S05]  /*7a80*/  BSYNC B1 ;  /* 0x0000000000017941 */ /* 0x000fea0003800000 */
.L_x_152:
        /* <DEDUP_REMOVED lines=13> */
.L_x_155:
[----:B------:R-:W-:Y:S05]  /*7b60*/  BSYNC B1 ;  /* 0x0000000000017941 */ /* 0x000fea0003800000 */
.L_x_154:
        /* <DEDUP_REMOVED lines=12> */
.L_x_157:
[----:B------:R-:W-:Y:S05]  /*7c30*/  BSYNC B1 ;  /* 0x0000000000017941 */ /* 0x000fea0003800000 */
.L_x_156:
        /* <DEDUP_REMOVED lines=12> */
.L_x_159:
[----:B------:R-:W-:Y:S05]  /*7d00*/  BSYNC B1 ;  /* 0x0000000000017941 */ /* 0x000fea0003800000 */
.L_x_158:
        /* <DEDUP_REMOVED lines=13> */
.L_x_161:
[----:B------:R-:W-:Y:S05]  /*7de0*/  BSYNC B1 ;  /* 0x0000000000017941 */ /* 0x000fea0003800000 */
.L_x_160:
        /* <DEDUP_REMOVED lines=13> */
.L_x_163:
[----:B------:R-:W-:Y:S05]  /*7ec0*/  BSYNC B1 ;  /* 0x0000000000017941 */ /* 0x000fea0003800000 */
.L_x_162:
        /* <DEDUP_REMOVED lines=12> */
.L_x_165:
[----:B------:R-:W-:Y:S05]  /*7f90*/  BSYNC B1 ;  /* 0x0000000000017941 */ /* 0x000fea0003800000 */
.L_x_164:
        /* <DEDUP_REMOVED lines=12> */
.L_x_167:
[----:B------:R-:W-:Y:S05]  /*8060*/  BSYNC B1 ;  /* 0x0000000000017941 */ /* 0x000fea0003800000 */
.L_x_166:
        /* <DEDUP_REMOVED lines=13> */
.L_x_169:
[----:B------:R-:W-:Y:S05]  /*8140*/  BSYNC B1 ;  /* 0x0000000000017941 */ /* 0x000fea0003800000 */
.L_x_168:
        /* <DEDUP_REMOVED lines=13> */
.L_x_171:
[----:B------:R-:W-:Y:S05]  /*8220*/  BSYNC B1 ;  /* 0x0000000000017941 */ /* 0x000fea0003800000 */
.L_x_170:
        /* <DEDUP_REMOVED lines=12> */
.L_x_173:
[----:B------:R-:W-:Y:S05]  /*82f0*/  BSYNC B1 ;  /* 0x0000000000017941 */ /* 0x000fea0003800000 */
.L_x_172:
        /* <DEDUP_REMOVED lines=12> */
.L_x_175:
[----:B------:R-:W-:Y:S05]  /*83c0*/  BSYNC B1 ;  /* 0x0000000000017941 */ /* 0x000fea0003800000 */
.L_x_174:
        /* <DEDUP_REMOVED lines=13> */
.L_x_177:
[----:B------:R-:W-:Y:S05]  /*84a0*/  BSYNC B1 ;  /* 0x0000000000017941 */ /* 0x000fea0003800000 */
.L_x_176:
        /* <DEDUP_REMOVED lines=13> */
.L_x_179:
[----:B------:R-:W-:Y:S05]  /*8580*/  BSYNC B1 ;  /* 0x0000000000017941 */ /* 0x000fea0003800000 */
.L_x_178:
        /* <DEDUP_REMOVED lines=12> */
.L_x_181:
[----:B------:R-:W-:Y:S05]  /*8650*/  BSYNC B1 ;  /* 0x0000000000017941 */ /* 0x000fea0003800000 */
.L_x_180:
        /* <DEDUP_REMOVED lines=12> */
.L_x_183:
[----:B------:R-:W-:Y:S05]  /*8720*/  BSYNC B1 ;  /* 0x0000000000017941 */ /* 0x000fea0003800000 */
.L_x_182:
        /* <DEDUP_REMOVED lines=13> */
.L_x_185:
[----:B------:R-:W-:Y:S05]  /*8800*/  BSYNC B1 ;  /* 0x0000000000017941 */ /* 0x000fea0003800000 */
.L_x_184:
        /* <DEDUP_REMOVED lines=13> */
.L_x_187:
[----:B------:R-:W-:Y:S05]  /*88e0*/  BSYNC B1 ;  /* 0x0000000000017941 */ /* 0x000fea0003800000 */
.L_x_186:
        /* <DEDUP_REMOVED lines=12> */
.L_x_189:
[----:B------:R-:W-:Y:S05]  /*89b0*/  BSYNC B1 ;  /* 0x0000000000017941 */ /* 0x000fea0003800000 */
.L_x_188:
        /* <DEDUP_REMOVED lines=12> */
.L_x_191:
[----:B------:R-:W-:Y:S05]  /*8a80*/  BSYNC B1 ;  /* 0x0000000000017941 */ /* 0x000fea0003800000 */
.L_x_190:
        /* <DEDUP_REMOVED lines=13> */
.L_x_193:
[----:B------:R-:W-:Y:S05]  /*8b60*/  BSYNC B1 ;  /* 0x0000000000017941 */ /* 0x000fea0003800000 */
.L_x_192:
        /* <DEDUP_REMOVED lines=13> */
.L_x_195:
[----:B------:R-:W-:Y:S05]  /*8c40*/  BSYNC B1 ;  /* 0x0000000000017941 */ /* 0x000fea0003800000 */
.L_x_194:
        /* <DEDUP_REMOVED lines=12> */
.L_x_197:
[----:B------:R-:W-:Y:S05]  /*8d10*/  BSYNC B1 ;  /* 0x0000000000017941 */ /* 0x000fea0003800000 */
.L_x_196:
        /* <DEDUP_REMOVED lines=12> */
.L_x_199:
[----:B------:R-:W-:Y:S05]  /*8de0*/  BSYNC B1 ;  /* 0x0000000000017941 */ /* 0x000fea0003800000 */
.L_x_198:
        /* <DEDUP_REMOVED lines=13> */
.L_x_201:
[----:B------:R-:W-:Y:S05]  /*8ec0*/  BSYNC B1 ;  /* 0x0000000000017941 */ /* 0x000fea0003800000 */
.L_x_200:
        /* <DEDUP_REMOVED lines=13> */
.L_x_203:
[----:B------:R-:W-:Y:S05]  /*8fa0*/  BSYNC B1 ;  /* 0x0000000000017941 */ /* 0x000fea0003800000 */
.L_x_202:
        /* <DEDUP_REMOVED lines=12> */
.L_x_205:
[----:B------:R-:W-:Y:S05]  /*9070*/  BSYNC B1 ;  /* 0x0000000000017941 */ /* 0x000fea0003800000 */
.L_x_204:
        /* <DEDUP_REMOVED lines=12> */
.L_x_207:
[----:B------:R-:W-:Y:S05]  /*9140*/  BSYNC B1 ;  /* 0x0000000000017941 */ /* 0x000fea0003800000 */
.L_x_206:
        /* <DEDUP_REMOVED lines=13> */
.L_x_209:
[----:B------:R-:W-:Y:S05]  /*9220*/  BSYNC B1 ;  /* 0x0000000000017941 */ /* 0x000fea0003800000 */
.L_x_208:
        /* <DEDUP_REMOVED lines=13> */
.L_x_211:
[----:B------:R-:W-:Y:S05]  /*9300*/  BSYNC B1 ;  /* 0x0000000000017941 */ /* 0x000fea0003800000 */
.L_x_210:
        /* <DEDUP_REMOVED lines=12> */
.L_x_213:
[----:B------:R-:W-:Y:S05]  /*93d0*/  BSYNC B1 ;  /* 0x0000000000017941 */ /* 0x000fea0003800000 */
.L_x_212:
        /* <DEDUP_REMOVED lines=12> */
.L_x_215:
[----:B------:R-:W-:Y:S05]  /*94a0*/  BSYNC B1 ;  /* 0x0000000000017941 */ /* 0x000fea0003800000 */
.L_x_214:
        /* <DEDUP_REMOVED lines=13> */
.L_x_217:
[----:B------:R-:W-:Y:S05]  /*9580*/  BSYNC B1 ;  /* 0x0000000000017941 */ /* 0x000fea0003800000 */
.L_x_216:
[----:B-----5:R-:W-:Y:S01]  /*9590*/  LOP3.LUT R32, R32, 0xff, RZ, 0xc0, !PT ;  /* 0x000000ff20207812 */ /* 0x020fe200078ec0ff */
[----:B------:R-:W-:Y:S01]  /*95a0*/  BSSY B1, `(.L_x_218) ;  /* 0x000000c000017945 */ /* 0x000fe20003800000 */
[----:B------:R-:W-:Y:S02]  /*95b0*/  ISETP.GE.AND P1, PT, R36, 0xb2, PT ;  /* 0x000000b22400780c */ /* 0x000fe40003f26270 */
[----:B------:R-:W-:Y:S02]  /*95c0*/  F2FP.F16.E4M3.UNPACK_B R32, R32 ;  /* 0x00000020ff20723e */ /* 0x000fe400020006ff */
[----:B------:R-:W-:-:S03]  /*95d0*/  ISETP.LT.OR P4, PT, R35, 0x1, !P1 ;  /* 0x000000012300780c */ /* 0x000fc60004f81670 */
[----:B------:R-:W-:-:S05]  /*95e0*/  HADD2.F32 R32, -RZ, R32.H0_H0 ;  /* 0x20000020ff207230 */ /* 0x000fca0000004100 */
[----:B------:R-:W-:-:S04]  /*95f0*/  FMUL R32, R32, UR9 ;  /* 0x0000000920207c20 */ /* 0x000fc80008400000 */
[----:B------:R-:W-:Y:S01]  /*9600*/  FFMA R32, R23, UR8, R32 ;  /* 0x0000000817207c23 */ /* 0x000fe20008000020 */
[----:B------:R-:W-:-:S04]  /*9610*/  PRMT R23, RZ, 0x7610, R23 ;  /* 0x00007610ff177816 */ /* 0x000fc80000000017 */
[----:B0-----:R-:W-:-:S05]  /*9620*/  F2FP.SATFINITE.E4M3.F32.PACK_AB_MERGE_C R33, RZ, R32, RZ ;  /* 0x00000020ff21723e */ /* 0x001fca00048070ff */
[----:B------:R0:W-:Y:S01]  /*9630*/  @!P2 STG.E.U8 desc[UR36][R24.64+0xb0], R33 ;  /* 0x0000b0211800a986 */ /* 0x0001e2000c101124 */
[----:B------:R-:W-:Y:S05]  /*9640*/  @P4 BRA `(.L_x_219) ;  /* 0x0000000000044947 */ /* 0x000fea0003800000 */
[----:B------:R0:W5:Y:S02]  /*9650*/  LDG.E.U8 R23, desc[UR36][R28.64+0xb1] ;  /* 0x0000b1241c177981 */ /* 0x000164000c1e1100 */
.L_x_219:
[----:B------:R-:W-:Y:S05]  /*9660*/  BSYNC B1 ;  /* 0x0000000000017941 */ /* 0x000fea0003800000 */
.L_x_218:
[----:B-----5:R-:W-:Y:S01]  /*9670*/  LOP3.LUT R23, R23, 0xff, RZ, 0xc0, !PT ;  /* 0x000000ff17177812 */ /* 0x020fe200078ec0ff */
[----:B------:R-:W-:Y:S01]  /*9680*/  BSSY B1, `(.L_x_220) ;  /* 0x000000b000017945 */ /* 0x000fe20003800000 */
[----:B------:R-:W-:Y:S02]  /*9690*/  ISETP.LT.OR P0, PT, R35, 0x9, !P0 ;  /* 0x000000092300780c */ /* 0x000fe40004701670 */
[----:B------:R-:W-:-:S05]  /*96a0*/  F2FP.F16.E4M3.UNPACK_B R23, R23 ;  /* 0x00000017ff17723e */ /* 0x000fca00020006ff */
[----:B------:R-:W-:-:S05]  /*96b0*/  HADD2.F32 R23, -RZ, R23.H0_H0 ;  /* 0x20000017ff177230 */ /* 0x000fca0000004100 */
[----:B------:R-:W-:-:S04]  /*96c0*/  FMUL R23, R23, UR9 ;  /* 0x0000000917177c20 */ /* 0x000fc80008400000 */
[----:B------:R-:W-:Y:S01]  /*96d0*/  FFMA R23, R22, UR8, R23 ;  /* 0x0000000816177c23 */ /* 0x000fe20008000017 */
[----:B------:R-:W-:-:S04]  /*96e0*/  PRMT R22, RZ, 0x7610, R22 ;  /* 0x00007610ff167816 */ /* 0x000fc80000000016 */
[----:B------:R-:W-:-:S05]  /*96f0*/  F2FP.SATFINITE.E4M3.F32.PACK_AB_MERGE_C R23, RZ, R23, RZ ;  /* 0x00000017ff17723e */ /* 0x000fca00048070ff */
[----:B------:R0:W-:Y:S01]  /*9700*/  @!P4 STG.E.U8 desc[UR36][R24.64+0xb1], R23 ;  /* 0x0000b1171800c986 */ /* 0x0001e2000c101124 */
[----:B------:R-:W-:Y:S05]  /*9710*/  @P0 BRA `(.L_x_221) ;  /* 0x0000000000040947 */ /* 0x000fea0003800000 */
[----:B------:R0:W5:Y:S02]  /*9720*/  LDG.E.U8 R22, desc[UR36][R30.64+0xb0] ;  /* 0x0000b0241e167981 */ /* 0x000164000c1e1100 */
.L_x_221:
[----:B------:R-:W-:Y:S05]  /*9730*/  BSYNC B1 ;  /* 0x0000000000017941 */ /* 0x000fea0003800000 */
.L_x_220:
        /* <DEDUP_REMOVED lines=12> */
.L_x_223:
[----:B------:R-:W-:Y:S05]  /*9800*/  BSYNC B1 ;  /* 0x0000000000017941 */ /* 0x000fea0003800000 */
.L_x_222:
        /* <DEDUP_REMOVED lines=13> */
.L_x_225:
[----:B------:R-:W-:Y:S05]  /*98e0*/  BSYNC B1 ;  /* 0x0000000000017941 */ /* 0x000fea0003800000 */
.L_x_224:
        /* <DEDUP_REMOVED lines=13> */
.L_x_227:
[----:B------:R-:W-:Y:S05]  /*99c0*/  BSYNC B1 ;  /* 0x0000000000017941 */ /* 0x000fea0003800000 */
.L_x_226:
        /* <DEDUP_REMOVED lines=12> */
.L_x_229:
[----:B------:R-:W-:Y:S05]  /*9a90*/  BSYNC B1 ;  /* 0x0000000000017941 */ /* 0x000fea0003800000 */
.L_x_228:
        /* <DEDUP_REMOVED lines=12> */
.L_x_231:
[----:B------:R-:W-:Y:S05]  /*9b60*/  BSYNC B1 ;  /* 0x0000000000017941 */ /* 0x000fea0003800000 */
.L_x_230:
        /* <DEDUP_REMOVED lines=13> */
.L_x_233:
[----:B------:R-:W-:Y:S05]  /*9c40*/  BSYNC B1 ;  /* 0x0000000000017941 */ /* 0x000fea0003800000 */
.L_x_232:
        /* <DEDUP_REMOVED lines=13> */
.L_x_235:
[----:B------:R-:W-:Y:S05]  /*9d20*/  BSYNC B1 ;  /* 0x0000000000017941 */ /* 0x000fea0003800000 */
.L_x_234:
        /* <DEDUP_REMOVED lines=12> */
.L_x_237:
[----:B------:R-:W-:Y:S05]  /*9df0*/  BSYNC B1 ;  /* 0x0000000000017941 */ /* 0x000fea0003800000 */
.L_x_236:
        /* <DEDUP_REMOVED lines=12> */
.L_x_239:
[----:B------:R-:W-:Y:S05]  /*9ec0*/  BSYNC B1 ;  /* 0x0000000000017941 */ /* 0x000fea0003800000 */
.L_x_238:
        /* <DEDUP_REMOVED lines=13> */
.L_x_241:
[----:B------:R-:W-:Y:S05]  /*9fa0*/  BSYNC B1 ;  /* 0x0000000000017941 */ /* 0x000fea0003800000 */
.L_x_240:
        /* <DEDUP_REMOVED lines=13> */
.L_x_243:
[----:B------:R-:W-:Y:S05]  /*a080*/  BSYNC B1 ;  /* 0x0000000000017941 */ /* 0x000fea0003800000 */
.L_x_242:
        /* <DEDUP_REMOVED lines=12> */
.L_x_245:
[----:B------:R-:W-:Y:S05]  /*a150*/  BSYNC B1 ;  /* 0x0000000000017941 */ /* 0x000fea0003800000 */
.L_x_244:
        /* <DEDUP_REMOVED lines=12> */
.L_x_247:
[----:B------:R-:W-:Y:S05]  /*a220*/  BSYNC B1 ;  /* 0x0000000000017941 */ /* 0x000fea0003800000 */
.L_x_246:
        /* <DEDUP_REMOVED lines=13> */
.L_x_249:
[----:B------:R-:W-:Y:S05]  /*a300*/  BSYNC B1 ;  /* 0x0000000000017941 */ /* 0x000fea0003800000 */
.L_x_248:
        /* <DEDUP_REMOVED lines=13> */
.L_x_251:
[----:B------:R-:W-:Y:S05]  /*a3e0*/  BSYNC B1 ;  /* 0x0000000000017941 */ /* 0x000fea0003800000 */
.L_x_250:
        /* <DEDUP_REMOVED lines=12> */
.L_x_253:
[----:B------:R-:W-:Y:S05]  /*a4b0*/  BSYNC B1 ;  /* 0x0000000000017941 */ /* 0x000fea0003800000 */
.L_x_252:
        /* <DEDUP_REMOVED lines=12> */
.L_x_255:
[----:B------:R-:W-:Y:S05]  /*a580*/  BSYNC B1 ;  /* 0x0000000000017941 */ /* 0x000fea0003800000 */
.L_x_254:
        /* <DEDUP_REMOVED lines=13> */
.L_x_257:
[----:B------:R-:W-:Y:S05]  /*a660*/  BSYNC B1 ;  /* 0x0000000000017941 */ /* 0x000fea0003800000 */
.L_x_256:
        /* <DEDUP_REMOVED lines=13> */
.L_x_259:
[----:B------:R-:W-:Y:S05]  /*a740*/  BSYNC B1 ;  /* 0x0000000000017941 */ /* 0x000fea0003800000 */
.L_x_258:
        /* <DEDUP_REMOVED lines=12> */
.L_x_261:
[----:B------:R-:W-:Y:S05]  /*a810*/  BSYNC B1 ;  /* 0x0000000000017941 */ /* 0x000fea0003800000 */
.L_x_260:
[----:B-----5:R-:W-:Y:S01]  /*a820*/  LOP3.LUT R2, R2, 0xff, RZ, 0xc0, !PT ;  /* 0x000000ff02027812 */ /* 0x020fe200078ec0ff */
[----:B------:R-:W-:Y:S01]  /*a830*/  BSSY B1, `(.L_x_262) ;  /* 0x000000b000017945 */ /* 0x000fe20003800000 */
[----:B------:R-:W-:Y:S02]  /*a840*/  ISETP.LT.OR P1, PT, R35, 0x9, !P1 ;  /* 0x000000092300780c */ /* 0x000fe40004f21670 */
[----:B------:R-:W-:-:S05]  /*a850*/  F2FP.F16.E4M3.UNPACK_B R2, R2 ;  /* 0x00000002ff02723e */ /* 0x000fca00020006ff */
[----:B------:R-:W-:-:S05]  /*a860*/  HADD2.F32 R2, -RZ, R2.H0_H0 ;  /* 0x20000002ff027230 */ /* 0x000fca0000004100 */
[----:B0-----:R-:W-:-:S04]  /*a870*/  FMUL R3, R2, UR9 ;  /* 0x0000000902037c20 */ /* 0x001fc80008400000 */
[----:B------:R-:W-:Y:S01]  /*a880*/  FFMA R3, R0, UR8, R3 ;  /* 0x0000000800037c23 */ /* 0x000fe20008000003 */
[----:B------:R-:W-:-:S04]  /*a890*/  PRMT R0, RZ, 0x7610, R0 ;  /* 0x00007610ff007816 */ /* 0x000fc80000000000 */
[----:B------:R-:W-:-:S05]  /*a8a0*/  F2FP.SATFINITE.E4M3.F32.PACK_AB_MERGE_C R3, RZ, R3, RZ ;  /* 0x00000003ff03723e */ /* 0x000fca00048070ff */
[----:B------:R0:W-:Y:S01]  /*a8b0*/  @!P0 STG.E.U8 desc[UR36][R26.64+0xd8], R3 ;  /* 0x0000d8031a008986 */ /* 0x0001e2000c101124 */
[----:B------:R-:W-:Y:S05]  /*a8c0*/  @P1 BRA `(.L_x_263) ;  /* 0x0000000000041947 */ /* 0x000fea0003800000 */
[----:B------:R0:W5:Y:S02]  /*a8d0*/  LDG.E.U8 R0, desc[UR36][R30.64+0xd9] ;  /* 0x0000d9241e007981 */ /* 0x000164000c1e1100 */
.L_x_263:
[----:B------:R-:W-:Y:S05]  /*a8e0*/  BSYNC B1 ;  /* 0x0000000000017941 */ /* 0x000fea0003800000 */
.L_x_262:
[----:B------:R-:W-:Y:S05]  /*a8f0*/  @P1 BRA `(.L_x_264) ;  /* 0x0000002000001947 */ /* 0x000fea0003800000 */
[----:B-----5:R-:W-:-:S04]  /*a900*/  LOP3.LUT R0, R0, 0xff, RZ, 0xc0, !PT ;  /* 0x000000ff00007812 */ /* 0x020fc800078ec0ff */
[----:B------:R-:W-:-:S05]  /*a910*/  F2FP.F16.E4M3.UNPACK_B R0, R0 ;  /* 0x00000000ff00723e */ /* 0x000fca00020006ff */
[----:B------:R-:W-:-:S05]  /*a920*/  HADD2.F32 R0, -RZ, R0.H0_H0 ;  /* 0x20000000ff007230 */ /* 0x000fca0000004100 */
[----:B0-----:R-:W-:-:S04]  /*a930*/  FMUL R3, R0, UR9 ;  /* 0x0000000900037c20 */ /* 0x001fc80008400000 */
[----:B------:R-:W-:-:S05]  /*a940*/  FFMA R3, R224, UR8, R3 ;  /* 0x00000008e0037c23 */ /* 0x000fca0008000003 */
[----:B------:R-:W-:-:S05]  /*a950*/  F2FP.SATFINITE.E4M3.F32.PACK_AB_MERGE_C R3, RZ, R3, RZ ;  /* 0x00000003ff03723e */ /* 0x000fca00048070ff */
[----:B------:R0:W-:Y:S01]  /*a960*/  STG.E.U8 desc[UR36][R26.64+0xd9], R3 ;  /* 0x0000d9031a007986 */ /* 0x0001e2000c101124 */
[----:B------:R-:W-:Y:S05]  /*a970*/  BRA `(.L_x_264) ;  /* 0x0000001c00e07947 */ /* 0x000fea0003800000 */
.L_x_39:
[----:B------:R-:W-:Y:S01]  /*a980*/  ISETP.GE.AND P0, PT, R36, 0x2, PT ;  /* 0x000000022400780c */ /* 0x000fe20003f06270 */
[----:B------:R-:W-:Y:S01]  /*a990*/  FMUL R222, R222, UR8 ;  /* 0x00000008dede7c20 */ /* 0x000fe20008400000 */
[----:B------:R-:W-:Y:S01]  /*a9a0*/  ISETP.GE.AND P1, PT, R36, 0x1, PT ;  /* 0x000000012400780c */ /* 0x000fe20003f26270 */
[----:B------:R-:W-:Y:S01]  /*a9b0*/  FMUL R223, R223, UR8 ;  /* 0x00000008dfdf7c20 */ /* 0x000fe20008400000 */
[C---:B------:R-:W-:Y:S01]  /*a9c0*/  ISETP.LT.OR P4, PT, R35.reuse, 0x1, !P0 ;  /* 0x000000012300780c */ /* 0x040fe20004781670 */
[----:B------:R-:W-:Y:S01]  /*a9d0*/  FMUL R220, R220, UR8 ;  /* 0x00000008dcdc7c20 */ /* 0x000fe20008400000 */
[----:B------:R-:W-:Y:S01]  /*a9e0*/  ISETP.LT.OR P2, PT, R35, 0x1, !P1 ;  /* 0x000000012300780c */ /* 0x000fe20004f41670 */
[----:B------:R-:W-:Y:S01]  /*a9f0*/  FMUL R221, R221, UR8 ;  /* 0x00000008dddd7c20 */ /* 0x000fe20008400000 */
[----:B------:R-:W-:Y:S01]  /*aa00*/  F2FP.SATFINITE.E4M3.F32.PACK_AB_MERGE_C R29, RZ, R222, RZ ;  /* 0x000000deff1d723e */ /* 0x000fe200048070ff */
[----:B------:R-:W-:Y:S01]  /*aa10*/  FMUL R219, R219, UR8 ;  /* 0x00000008dbdb7c20 */ /* 0x000fe20008400000 */
[----:B------:R-:W-:Y:S01]  /*aa20*/  F2FP.SATFINITE.E4M3.F32.PACK_AB_MERGE_C R223, RZ, R223, RZ ;  /* 0x000000dfffdf723e */ /* 0x000fe200048070ff */
[----:B------:R-:W-:Y:S01]  /*aa30*/  FMUL R218, R218, UR8 ;  /* 0x00000008dada7c20 */ /* 0x000fe20008400000 */
[----:B------:R-:W-:Y:S01]  /*aa40*/  ISETP.LT.OR P0, PT, R35, 0x9, !P0 ;  /* 0x000000092300780c */ /* 0x000fe20004701670 */
[----:B------:R-:W-:Y:S01]  /*aa50*/  FMUL R217, R217, UR8 ;  /* 0x00000008d9d97c20 */ /* 0x000fe20008400000 */
[----:B------:R-:W-:Y:S01]  /*aa60*/  ISETP.LT.OR P1, PT, R35, 0x9, !P1 ;  /* 0x000000092300780c */ /* 0x000fe20004f21670 */
[----:B------:R-:W-:Y:S01]  /*aa70*/  FMUL R216, R216, UR8 ;  /* 0x00000008d8d87c20 */ /* 0x000fe20008400000 */
[----:B------:R-:W-:Y:S01]  /*aa80*/  F2FP.SATFINITE.E4M3.F32.PACK_AB_MERGE_C R221, RZ, R221, RZ ;  /* 0x000000ddffdd723e */ /* 0x000fe200048070ff */
[----:B------:R0:W-:Y:S01]  /*aa90*/  @!P4 STG.E.U8 desc[UR36][R24.64+0x1], R29 ;  /* 0x0000011d1800c986 */ /* 0x0001e2000c101124 */
[C---:B------:R-:W-:Y:S01]  /*aaa0*/  ISETP.GE.AND P4, PT, R36.reuse, 0x9, PT ;  /* 0x000000092400780c */ /* 0x040fe20003f86270 */
[----:B------:R-:W-:Y:S01]  /*aab0*/  FMUL R215, R215, UR8 ;  /* 0x00000008d7d77c20 */ /* 0x000fe20008400000 */
[----:B------:R-:W-:Y:S01]  /*aac0*/  F2FP.SATFINITE.E4M3.F32.PACK_AB_MERGE_C R219, RZ, R219, RZ ;  /* 0x000000dbffdb723e */ /* 0x000fe200048070ff */
[----:B------:R-:W-:Y:S01]  /*aad0*/  @!P2 STG.E.U8 desc[UR36][R24.64], R223 ;  /* 0x000000df1800a986 */ /* 0x000fe2000c101124 */
[----:B------:R-:W-:Y:S01]  /*aae0*/  ISETP.GE.AND P2, PT, R36, 0xa, PT ;  /* 0x0000000a2400780c */ /* 0x000fe20003f46270 */
[----:B------:R-:W-:Y:S01]  /*aaf0*/  FMUL R214, R214, UR8 ;  /* 0x00000008d6d67c20 */ /* 0x000fe20008400000 */
[----:B------:R-:W-:Y:S01]  /*ab00*/  ISETP.LT.OR P5, PT, R35, 0x1, !P4 ;  /* 0x000000012300780c */ /* 0x000fe200067a1670 */
[----:B------:R-:W-:Y:S01]  /*ab10*/  FMUL R213, R213, UR8 ;  /* 0x00000008d5d57c20 */ /* 0x000fe20008400000 */
[C---:B------:R-:W-:Y:S01]  /*ab20*/  ISETP.LT.OR P6, PT, R35.reuse, 0x1, !P2 ;  /* 0x000000012300780c */ /* 0x040fe200057c1670 */
[----:B------:R-:W-:Y:S01]  /*ab30*/  @!P1 STG.E.U8 desc[UR36][R26.64], R221 ;  /* 0x000000dd1a009986 */ /* 0x000fe2000c101124 */
[----:B------:R-:W-:Y:S01]  /*ab40*/  ISETP.LT.OR P4, PT, R35, 0x9, !P4 ;  /* 0x000000092300780c */ /* 0x000fe20006781670 */
[----:B------:R-:W-:Y:S01]  /*ab50*/  FMUL R212, R212, UR8 ;  /* 0x00000008d4d47c20 */ /* 0x000fe20008400000 */
[----:B0-----:R-:W-:Y:S01]  /*ab60*/  F2FP.SATFINITE.E4M3.F32.PACK_AB_MERGE_C R29, RZ, R220, RZ ;  /* 0x000000dcff1d723e */ /* 0x001fe200048070ff */
[----:B------:R-:W-:Y:S01]  /*ab70*/  FMUL R211, R211, UR8 ;  /* 0x00000008d3d37c20 */ /* 0x000fe20008400000 */
[----:B------:R-:W-:Y:S01]  /*ab80*/  F2FP.SATFINITE.E4M3.F32.PACK_AB_MERGE_C R31, RZ, R218, RZ ;  /* 0x000000daff1f723e */ /* 0x000fe200048070ff */
[----:B------:R-:W-:Y:S01]  /*ab90*/  FMUL R210, R210, UR8 ;  /* 0x00000008d2d27c20 */ /* 0x000fe20008400000 */
[----:B------:R-:W-:Y:S01]  /*aba0*/  ISETP.LT.OR P2, PT, R35, 0x9, !P2 ;  /* 0x000000092300780c */ /* 0x000fe20005741670 */
[----:B------:R0:W-:Y:S01]  /*abb0*/  @!P0 STG.E.U8 desc[UR36][R26.64+0x1], R29 ;  /* 0x0000011d1a008986 */ /* 0x0001e2000c101124 */
[C---:B------:R-:W-:Y:S01]  /*abc0*/  ISETP.GE.AND P0, PT, R36.reuse, 0x11, PT ;  /* 0x000000112400780c */ /* 0x040fe20003f06270 */
[----:B------:R-:W-:Y:S01]  /*abd0*/  FMUL R209, R209, UR8 ;  /* 0x00000008d1d17c20 */ /* 0x000fe20008400000 */
[----:B------:R-:W-:Y:S01]  /*abe0*/  ISETP.GE.AND P1, PT, R36, 0x12, PT ;  /* 0x000000122400780c */ /* 0x000fe20003f26270 */
[----:B------:R-:W-:Y:S01]  /*abf0*/  @!P5 STG.E.U8 desc[UR36][R24.64+0x8], R219 ;  /* 0x000008db1800d986 */ /* 0x000fe2000c101124 */
[C---:B------:R-:W-:Y:S01]  /*ac00*/  ISETP.LT.OR P5, PT, R35.reuse, 0x1, !P0 ;  /* 0x000000012300780c */ /* 0x040fe200047a1670 */
[----:B------:R-:W-:Y:S01]  /*ac10*/  FMUL R208, R208, UR8 ;  /* 0x00000008d0d07c20 */ /* 0x000fe20008400000 */
[----:B------:R-:W-:Y:S01]  /*ac20*/  F2FP.SATFINITE.E4M3.F32.PACK_AB_MERGE_C R217, RZ, R217, RZ ;  /* 0x000000d9ffd9723e */ /* 0x000fe200048070ff */
[----:B------:R1:W-:Y:S01]  /*ac30*/  @!P6 STG.E.U8 desc[UR36][R24.64+0x9], R31 ;  /* 0x0000091f1800e986 */ /* 0x0003e2000c101124 */
[----:B------:R-:W-:Y:S01]  /*ac40*/  ISETP.LT.OR P6, PT, R35, 0x1, !P1 ;  /* 0x000000012300780c */ /* 0x000fe20004fc1670 */
[----:B------:R-:W-:Y:S01]  /*ac50*/  FMUL R207, R207, UR8 ;  /* 0x00000008cfcf7c20 */ /* 0x000fe20008400000 */
[----:B------:R-:W-:Y:S01]  /*ac60*/  F2FP.SATFINITE.E4M3.F32.PACK_AB_MERGE_C R215, RZ, R215, RZ ;  /* 0x000000d7ffd7723e */ /* 0x000fe200048070ff */
[----:B------:R-:W-:Y:S01]  /*ac70*/  @!P4 STG.E.U8 desc[UR36][R26.64+0x8], R217 ;  /* 0x000008d91a00c986 */ /* 0x000fe2000c101124 */
[----:B0-----:R-:W-:Y:S01]  /*ac80*/  F2FP.SATFINITE.E4M3.F32.PACK_AB_MERGE_C R29, RZ, R216, RZ ;  /* 0x000000d8ff1d723e */ /* 0x001fe200048070ff */
[----:B------:R-:W-:Y:S01]  /*ac90*/  FMUL R206, R206, UR8 ;  /* 0x00000008cece7c20 */ /* 0x000fe20008400000 */
[----:B------:R-:W-:Y:S01]  /*aca0*/  ISETP.GE.AND P4, PT, R36, 0x19, PT ;  /* 0x000000192400780c */ /* 0x000fe20003f86270 */
[----:B------:R-:W-:Y:S01]  /*acb0*/  FMUL R205, R205, UR8 ;  /* 0x00000008cdcd7c20 */ /* 0x000fe20008400000 */
[C---:B------:R-:W-:Y:S01]  /*acc0*/  ISETP.LT.OR P0, PT, R35.reuse, 0x9, !P0 ;  /* 0x000000092300780c */ /* 0x040fe20004701670 */
[----:B------:R0:W-:Y:S01]  /*acd0*/  @!P2 STG.E.U8 desc[UR36][R26.64+0x9], R29 ;  /* 0x0000091d1a00a986 */ /* 0x0001e2000c101124 */
[----:B------:R-:W-:Y:S01]  /*ace0*/  ISETP.LT.OR P1, PT, R35, 0x9, !P1 ;  /* 0x000000092300780c */ /* 0x000fe20004f21670 */
[----:B------:R-:W-:Y:S01]  /*acf0*/  FMUL R204, R204, UR8 ;  /* 0x00000008cccc7c20 */ /* 0x000fe20008400000 */
[----:B-1----:R-:W-:Y:S01]  /*ad00*/  F2FP.SATFINITE.E4M3.F32.PACK_AB_MERGE_C R31, RZ, R214, RZ ;  /* 0x000000d6ff1f723e */ /* 0x002fe200048070ff */
[----:B------:R-:W-:Y:S01]  /*ad10*/  @!P5 STG.E.U8 desc[UR36][R24.64+0x10], R215 ;  /* 0x000010d71800d986 */ /* 0x000fe2000c101124 */
[----:B------:R-:W-:Y:S01]  /*ad20*/  ISETP.GE.AND P2, PT, R36, 0x1a, PT ;  /* 0x0000001a2400780c */ /* 0x000fe20003f46270 */
[----:B------:R-:W-:Y:S01]  /*ad30*/  FMUL R203, R203, UR8 ;  /* 0x00000008cbcb7c20 */ /* 0x000fe20008400000 */
[C---:B------:R-:W-:Y:S01]  /*ad40*/  ISETP.LT.OR P5, PT, R35.reuse, 0x1, !P4 ;  /* 0x000000012300780c */ /* 0x040fe200067a1670 */
[----:B------:R1:W-:Y:S01]  /*ad50*/  @!P6 STG.E.U8 desc[UR36][R24.64+0x11], R31 ;  /* 0x0000111f1800e986 */ /* 0x0003e2000c101124 */
[----:B------:R-:W-:Y:S01]  /*ad60*/  ISETP.LT.OR P6, PT, R35, 0x1, !P2 ;  /* 0x000000012300780c */ /* 0x000fe200057c1670 */
[----:B------:R-:W-:Y:S01]  /*ad70*/  FMUL R202, R202, UR8 ;  /* 0x00000008caca7c20 */ /* 0x000fe20008400000 */
[----:B------:R-:W-:Y:S01]  /*ad80*/  F2FP.SATFINITE.E4M3.F32.PACK_AB_MERGE_C R213, RZ, R213, RZ ;  /* 0x000000d5ffd5723e */ /* 0x000fe200048070ff */
[----:B------:R-:W-:Y:S01]  /*ad90*/  FMUL R201, R201, UR8 ;  /* 0x00000008c9c97c20 */ /* 0x000fe20008400000 */
[----:B0-----:R-:W-:Y:S01]  /*ada0*/  F2FP.SATFINITE.E4M3.F32.PACK_AB_MERGE_C R29, RZ, R212, RZ ;  /* 0x000000d4ff1d723e */ /* 0x001fe200048070ff */
[----:B------:R-:W-:Y:S01]  /*adb0*/  FMUL R200, R200, UR8 ;  /* 0x00000008c8c87c20 */ /* 0x000fe20008400000 */
[----:B------:R-:W-:Y:S01]  /*adc0*/  F2FP.SATFINITE.E4M3.F32.PACK_AB_MERGE_C R211, RZ, R211, RZ ;  /* 0x000000d3ffd3723e */ /* 0x000fe200048070ff */
[----:B------:R-:W-:Y:S01]  /*add0*/  @!P0 STG.E.U8 desc[UR36][R26.64+0x10], R213 ;  /* 0x000010d51a008986 */ /* 0x000fe2000c101124 */
[----:B------:R-:W-:Y:S01]  /*ade0*/  ISETP.GE.AND P0, PT, R36, 0x21, PT ;  /* 0x000000212400780c */ /* 0x000fe20003f06270 */
[----:B------:R-:W-:Y:S01]  /*adf0*/  FMUL R199, R199, UR8 ;  /* 0x00000008c7c77c20 */ /* 0x000fe20008400000 */
[C---:B------:R-:W-:Y:S01]  /*ae00*/  ISETP.LT.OR P4, PT, R35.reuse, 0x9, !P4 ;  /* 0x000000092300780c */ /* 0x040fe20006781670 */
[----:B------:R0:W-:Y:S01]  /*ae10*/  @!P1 STG.E.U8 desc[UR36][R26.64+0x11], R29 ;  /* 0x0000111d1a009986 */ /* 0x0001e2000c101124 */
[----:B-1----:R-:W-:Y:S01]  /*ae20*/  F2FP.SATFINITE.E4M3.F32.PACK_AB_MERGE_C R31, RZ, R210, RZ ;  /* 0x000000d2ff1f723e */ /* 0x002fe200048070ff */
[----:B------:R-:W-:Y:S01]  /*ae30*/  FMUL R198, R198, UR8 ;  /* 0x00000008c6c67c20 */ /* 0x000fe20008400000 */
[----:B------:R-:W-:Y:S01]  /*ae40*/  ISETP.LT.OR P2, PT, R35, 0x9, !P2 ;  /* 0x000000092300780c */ /* 0x000fe20005741670 */
        /* <DEDUP_REMOVED lines=219> */
[C---:B------:R-:W-:Y:S01]  /*bc00*/  ISETP.LT.OR P1, PT, R35.reuse, 0x9, !P1 ;  /* 0x000000092300780c */ /* 0x040fe20004f21670 */
        /* <DEDUP_REMOVED lines=15> */
[----:B------:R-:W-:Y:S01]  /*bd00*/  ISETP.LT.OR P4, PT, R35, 0x9, !P4 ;  /* 0x000000092300780c */ /* 0x000fe20006781670 */
        /* <DEDUP_REMOVED lines=43> */
[C---:B------:R-:W-:Y:S01]  /*bfc0*/  ISETP.LT.OR P2, PT, R35.reuse, 0x9, !P2 ;  /* 0x000000092300780c */ /* 0x040fe20005741670 */
[----:B------:R-:W-:Y:S01]  /*bfd0*/  @!P5 STG.E.U8 desc[UR36][R24.64+0x88], R155 ;  /* 0x0000889b1800d986 */ /* 0x000fe2000c101124 */
[----:B------:R-:W-:Y:S01]  /*bfe0*/  ISETP.GE.AND P5, PT, R36, 0x92, PT ;  /* 0x000000922400780c */ /* 0x000fe20003fa6270 */
[----:B-----5:R-:W-:Y:S01]  /*bff0*/  FMUL R0, R0, UR8 ;  /* 0x0000000800007c20 */ /* 0x020fe20008400000 */
[C---:B------:R-:W-:Y:S01]  /*c000*/  ISETP.LT.OR P1, PT, R35.reuse, 0x1, !P0 ;  /* 0x000000012300780c */ /* 0x040fe20004721670 */
[----:B------:R1:W-:Y:S01]  /*c010*/  @!P6 STG.E.U8 desc[UR36][R24.64+0x89], R31 ;  /* 0x0000891f1800e986 */ /* 0x0003e2000c101124 */
[----:B------:R-:W-:Y:S01]  /*c020*/  ISETP.LT.OR P6, PT, R35, 0x1, !P5 ;  /* 0x000000012300780c */ /* 0x000fe20006fc1670 */
[----:B------:R-:W-:Y:S01]  /*c030*/  FMUL R224, R224, UR8 ;  /* 0x00000008e0e07c20 */ /* 0x000fe20008400000 */
[----:B------:R-:W-:-:S02]  /*c040*/  F2FP.SATFINITE.E4M3.F32.PACK_AB_MERGE_C R153, RZ, R153, RZ ;  /* 0x00000099ff99723e */ /* 0x000fc400048070ff */
[----:B0-----:R-:W-:Y:S02]  /*c050*/  F2FP.SATFINITE.E4M3.F32.PACK_AB_MERGE_C R29, RZ, R152, RZ ;  /* 0x00000098ff1d723e */ /* 0x001fe400048070ff */
[----:B------:R-:W-:Y:S01]  /*c060*/  F2FP.SATFINITE.E4M3.F32.PACK_AB_MERGE_C R151, RZ, R151, RZ ;  /* 0x00000097ff97723e */ /* 0x000fe200048070ff */
[----:B------:R-:W-:Y:S01]  /*c070*/  @!P4 STG.E.U8 desc[UR36][R26.64+0x88], R153 ;  /* 0x000088991a00c986 */ /* 0x000fe2000c101124 */
[C---:B------:R-:W-:Y:S02]  /*c080*/  ISETP.LT.OR P0, PT, R35.reuse, 0x9, !P0 ;  /* 0x000000092300780c */ /* 0x040fe40004701670 */
[----:B------:R-:W-:Y:S01]  /*c090*/  ISETP.LT.OR P5, PT, R35, 0x9, !P5 ;  /* 0x000000092300780c */ /* 0x000fe20006fa1670 */
[----:B------:R0:W-:Y:S01]  /*c0a0*/  @!P2 STG.E.U8 desc[UR36][R26.64+0x89], R29 ;  /* 0x0000891d1a00a986 */ /* 0x0001e2000c101124 */
[----:B-1----:R-:W-:Y:S02]  /*c0b0*/  F2FP.SATFINITE.E4M3.F32.PACK_AB_MERGE_C R31, RZ, R150, RZ ;  /* 0x00000096ff1f723e */ /* 0x002fe400048070ff */
[----:B------:R-:W-:Y:S01]  /*c0c0*/  F2FP.SATFINITE.E4M3.F32.PACK_AB_MERGE_C R149, RZ, R149, RZ ;  /* 0x00000095ff95723e */ /* 0x000fe200048070ff */
[----:B------:R-:W-:Y:S01]  /*c0d0*/  @!P1 STG.E.U8 desc[UR36][R24.64+0x90], R151 ;  /* 0x0000909718009986 */ /* 0x000fe2000c101124 */
[----:B------:R-:W-:-:S02]  /*c0e0*/  ISETP.GE.AND P1, PT, R36, 0x9a, PT ;  /* 0x0000009a2400780c */ /* 0x000fc40003f26270 */
[----:B------:R-:W-:Y:S01]  /*c0f0*/  F2FP.SATFINITE.E4M3.F32.PACK_AB_MERGE_C R147, RZ, R147, RZ ;  /* 0x00000093ff93723e */ /* 0x000fe200048070ff */
[----:B------:R1:W-:Y:S01]  /*c100*/  @!P6 STG.E.U8 desc[UR36][R24.64+0x91], R31 ;  /* 0x0000911f1800e986 */ /* 0x0003e2000c101124 */
[----:B------:R-:W-:Y:S02]  /*c110*/  ISETP.GE.AND P6, PT, R36, 0x99, PT ;  /* 0x000000992400780c */ /* 0x000fe40003fc6270 */
[C---:B------:R-:W-:Y:S01]  /*c120*/  ISETP.LT.OR P4, PT, R35.reuse, 0x1, !P1 ;  /* 0x000000012300780c */ /* 0x040fe20004f81670 */
[----:B------:R-:W-:Y:S01]  /*c130*/  @!P0 STG.E.U8 desc[UR36][R26.64+0x90], R149 ;  /* 0x000090951a008986 */ /* 0x000fe2000c101124 */
[C---:B------:R-:W-:Y:S02]  /*c140*/  ISETP.LT.OR P2, PT, R35.reuse, 0x1, !P6 ;  /* 0x000000012300780c */ /* 0x040fe40007741670 */
[----:B0-----:R-:W-:Y:S02]  /*c150*/  F2FP.SATFINITE.E4M3.F32.PACK_AB_MERGE_C R29, RZ, R148, RZ ;  /* 0x00000094ff1d723e */ /* 0x001fe400048070ff */
[----:B------:R-:W-:-:S02]  /*c160*/  ISETP.LT.OR P0, PT, R35, 0x9, !P6 ;  /* 0x000000092300780c */ /* 0x000fc40007701670 */
[----:B------:R-:W-:Y:S01]  /*c170*/  ISETP.LT.OR P1, PT, R35, 0x9, !P1 ;  /* 0x000000092300780c */ /* 0x000fe20004f21670 */
[----:B------:R0:W-:Y:S01]  /*c180*/  @!P5 STG.E.U8 desc[UR36][R26.64+0x91], R29 ;  /* 0x0000911d1a00d986 */ /* 0x0001e2000c101124 */
[----:B-1----:R-:W-:Y:S02]  /*c190*/  F2FP.SATFINITE.E4M3.F32.PACK_AB_MERGE_C R31, RZ, R146, RZ ;  /* 0x00000092ff1f723e */ /* 0x002fe400048070ff */
[----:B------:R-:W-:Y:S02]  /*c1a0*/  F2FP.SATFINITE.E4M3.F32.PACK_AB_MERGE_C R145, RZ, R145, RZ ;  /* 0x00000091ff91723e */ /* 0x000fe400048070ff */
[----:B------:R-:W-:Y:S01]  /*c1b0*/  F2FP.SATFINITE.E4M3.F32.PACK_AB_MERGE_C R143, RZ, R143, RZ ;  /* 0x0000008fff8f723e */ /* 0x000fe200048070ff */
[----:B------:R-:W-:Y:S01]  /*c1c0*/  @!P2 STG.E.U8 desc[UR36][R24.64+0x98], R147 ;  /* 0x000098931800a986 */ /* 0x000fe2000c101124 */
[C---:B------:R-:W-:Y:S02]  /*c1d0*/  ISETP.GE.AND P2, PT, R36.reuse, 0xa2, PT ;  /* 0x000000a22400780c */ /* 0x040fe40003f46270 */
[----:B------:R-:W-:Y:S01]  /*c1e0*/  F2FP.SATFINITE.E4M3.F32.PACK_AB_MERGE_C R141, RZ, R141, RZ ;  /* 0x0000008dff8d723e */ /* 0x000fe200048070ff */
[----:B------:R1:W-:Y:S01]  /*c1f0*/  @!P4 STG.E.U8 desc[UR36][R24.64+0x99], R31 ;  /* 0x0000991f1800c986 */ /* 0x0003e2000c101124 */
[----:B------:R-:W-:-:S02]  /*c200*/  ISETP.GE.AND P4, PT, R36, 0xa1, PT ;  /* 0x000000a12400780c */ /* 0x000fc40003f86270 */
[C---:B------:R-:W-:Y:S01]  /*c210*/  ISETP.LT.OR P6, PT, R35.reuse, 0x1, !P2 ;  /* 0x000000012300780c */ /* 0x040fe200057c1670 */
[----:B------:R-:W-:Y:S01]  /*c220*/  @!P0 STG.E.U8 desc[UR36][R26.64+0x98], R145 ;  /* 0x000098911a008986 */ /* 0x000fe2000c101124 */
[C---:B------:R-:W-:Y:S02]  /*c230*/  ISETP.LT.OR P5, PT, R35.reuse, 0x1, !P4 ;  /* 0x000000012300780c */ /* 0x040fe400067a1670 */
[----:B------:R-:W-:Y:S02]  /*c240*/  ISETP.LT.OR P4, PT, R35, 0x9, !P4 ;  /* 0x000000092300780c */ /* 0x000fe40006781670 */
[----:B0-----:R-:W-:Y:S02]  /*c250*/  F2FP.SATFINITE.E4M3.F32.PACK_AB_MERGE_C R29, RZ, R144, RZ ;  /* 0x00000090ff1d723e */ /* 0x001fe400048070ff */
[C---:B------:R-:W-:Y:S02]  /*c260*/  ISETP.GE.AND P0, PT, R36.reuse, 0xaa, PT ;  /* 0x000000aa2400780c */ /* 0x040fe40003f06270 */
[----:B-1----:R-:W-:Y:S01]  /*c270*/  F2FP.SATFINITE.E4M3.F32.PACK_AB_MERGE_C R31, RZ, R142, RZ ;  /* 0x0000008eff1f723e */ /* 0x002fe200048070ff */
[----:B------:R0:W-:Y:S01]  /*c280*/  @!P1 STG.E.U8 desc[UR36][R26.64+0x99], R29 ;  /* 0x0000991d1a009986 */ /* 0x0001e2000c101124 */
[----:B------:R-:W-:-:S02]  /*c290*/  ISETP.GE.AND P1, PT, R36, 0xa9, PT ;  /* 0x000000a92400780c */ /* 0x000fc40003f26270 */
[C---:B------:R-:W-:Y:S01]  /*c2a0*/  ISETP.LT.OR P2, PT, R35.reuse, 0x9, !P2 ;  /* 0x000000092300780c */ /* 0x040fe20005741670 */
[----:B------:R-:W-:Y:S01]  /*c2b0*/  @!P5 STG.E.U8 desc[UR36][R24.64+0xa0], R143 ;  /* 0x0000a08f1800d986 */ /* 0x000fe2000c101124 */
[C---:B------:R-:W-:Y:S02]  /*c2c0*/  ISETP.LT.OR P5, PT, R35.reuse, 0x1, !P0 ;  /* 0x000000012300780c */ /* 0x040fe400047a1670 */
[----:B------:R-:W-:Y:S01]  /*c2d0*/  F2FP.SATFINITE.E4M3.F32.PACK_AB_MERGE_C R139, RZ, R139, RZ ;  /* 0x0000008bff8b723e */ /* 0x000fe200048070ff */
[----:B------:R1:W-:Y:S01]  /*c2e0*/  @!P6 STG.E.U8 desc[UR36][R24.64+0xa1], R31 ;  /* 0x0000a11f1800e986 */ /* 0x0003e2000c101124 */
[----:B------:R-:W-:Y:S02]  /*c2f0*/  F2FP.SATFINITE.E4M3.F32.PACK_AB_MERGE_C R137, RZ, R137, RZ ;  /* 0x00000089ff89723e */ /* 0x000fe400048070ff */
[C---:B------:R-:W-:Y:S01]  /*c300*/  ISETP.LT.OR P0, PT, R35.reuse, 0x9, !P0 ;  /* 0x000000092300780c */ /* 0x040fe20004701670 */
[----:B------:R-:W-:Y:S01]  /*c310*/  @!P4 STG.E.U8 desc[UR36][R26.64+0xa0], R141 ;  /* 0x0000a08d1a00c986 */ /* 0x000fe2000c101124 */
[----:B------:R-:W-:-:S02]  /*c320*/  ISETP.LT.OR P4, PT, R35, 0x1, !P1 ;  /* 0x000000012300780c */ /* 0x000fc40004f81670 */
[C---:B------:R-:W-:Y:S02]  /*c330*/  ISETP.LT.OR P1, PT, R35.reuse, 0x9, !P1 ;  /* 0x000000092300780c */ /* 0x040fe40004f21670 */
[----:B0-----:R-:W-:Y:S02]  /*c340*/  F2FP.SATFINITE.E4M3.F32.PACK_AB_MERGE_C R29, RZ, R140, RZ ;  /* 0x0000008cff1d723e */ /* 0x001fe400048070ff */
[----:B------:R-:W-:Y:S02]  /*c350*/  F2FP.SATFINITE.E4M3.F32.PACK_AB_MERGE_C R33, RZ, R136, RZ ;  /* 0x00000088ff21723e */ /* 0x000fe400048070ff */
[----:B-1----:R-:W-:Y:S01]  /*c360*/  F2FP.SATFINITE.E4M3.F32.PACK_AB_MERGE_C R31, RZ, R138, RZ ;  /* 0x0000008aff1f723e */ /* 0x002fe200048070ff */
[----:B------:R0:W-:Y:S01]  /*c370*/  @!P2 STG.E.U8 desc[UR36][R26.64+0xa1], R29 ;  /* 0x0000a11d1a00a986 */ /* 0x0001e2000c101124 */
[----:B------:R-:W-:Y:S02]  /*c380*/  ISETP.GE.AND P2, PT, R36, 0xb1, PT ;  /* 0x000000b12400780c */ /* 0x000fe40003f46270 */
[----:B------:R-:W-:Y:S01]  /*c390*/  F2FP.SATFINITE.E4M3.F32.PACK_AB_MERGE_C R23, RZ, R23, RZ ;  /* 0x00000017ff17723e */ /* 0x000fe200048070ff */
[----:B------:R-:W-:Y:S01]  /*c3a0*/  @!P4 STG.E.U8 desc[UR36][R24.64+0xa8], R139 ;  /* 0x0000a88b1800c986 */ /* 0x000fe2000c101124 */
[----:B------:R-:W-:-:S02]  /*c3b0*/  ISETP.LT.OR P4, PT, R35, 0x1, !P2 ;  /* 0x000000012300780c */ /* 0x000fc40005781670 */
[C---:B------:R-:W-:Y:S01]  /*c3c0*/  ISETP.LT.OR P2, PT, R35.reuse, 0x9, !P2 ;  /* 0x000000092300780c */ /* 0x040fe20005741670 */
[----:B------:R1:W-:Y:S01]  /*c3d0*/  @!P5 STG.E.U8 desc[UR36][R24.64+0xa9], R31 ;  /* 0x0000a91f1800d986 */ /* 0x0003e2000c101124 */
[----:B------:R-:W-:Y:S02]  /*c3e0*/  F2FP.SATFINITE.E4M3.F32.PACK_AB_MERGE_C R21, RZ, R21, RZ ;  /* 0x00000015ff15723e */ /* 0x000fe400048070ff */
[----:B------:R-:W-:Y:S01]  /*c3f0*/  F2FP.SATFINITE.E4M3.F32.PACK_AB_MERGE_C R19, RZ, R19, RZ ;  /* 0x00000013ff13723e */ /* 0x000fe200048070ff */
[----:B------:R-:W-:Y:S01]  /*c400*/  @!P1 STG.E.U8 desc[UR36][R26.64+0xa8], R137 ;  /* 0x0000a8891a009986 */ /* 0x000fe2000c101124 */
[----:B------:R-:W-:Y:S02]  /*c410*/  ISETP.GE.AND P1, PT, R36, 0xb2, PT ;  /* 0x000000b22400780c */ /* 0x000fe40003f26270 */
[----:B0-----:R-:W-:Y:S01]  /*c420*/  F2FP.SATFINITE.E4M3.F32.PACK_AB_MERGE_C R29, RZ, R22, RZ ;  /* 0x00000016ff1d723e */ /* 0x001fe200048070ff */
[----:B------:R-:W-:Y:S01]  /*c430*/  @!P0 STG.E.U8 desc[UR36][R26.64+0xa9], R33 ;  /* 0x0000a9211a008986 */ /* 0x000fe2000c101124 */
[----:B------:R-:W-:-:S02]  /*c440*/  ISETP.LT.OR P5, PT, R35, 0x1, !P1 ;  /* 0x000000012300780c */ /* 0x000fc40004fa1670 */
[C---:B------:R-:W-:Y:S01]  /*c450*/  ISETP.GE.AND P0, PT, R36.reuse, 0xb9, PT ;  /* 0x000000b92400780c */ /* 0x040fe20003f06270 */
[----:B------:R0:W-:Y:S01]  /*c460*/  @!P4 STG.E.U8 desc[UR36][R24.64+0xb0], R23 ;  /* 0x0000b0171800c986 */ /* 0x0001e2000c101124 */
[----:B------:R-:W-:Y:S02]  /*c470*/  ISETP.GE.AND P4, PT, R36, 0xba, PT ;  /* 0x000000ba2400780c */ /* 0x000fe40003f86270 */
[C---:B------:R-:W-:Y:S02]  /*c480*/  ISETP.LT.OR P1, PT, R35.reuse, 0x9, !P1 ;  /* 0x000000092300780c */ /* 0x040fe40004f21670 */
[C---:B------:R-:W-:Y:S02]  /*c490*/  ISETP.LT.OR P6, PT, R35.reuse, 0x1, !P0 ;  /* 0x000000012300780c */ /* 0x040fe400047c1670 */
[----:B-1----:R-:W-:Y:S02]  /*c4a0*/  F2FP.SATFINITE.E4M3.F32.PACK_AB_MERGE_C R31, RZ, R20, RZ ;  /* 0x00000014ff1f723e */ /* 0x002fe400048070ff */
[C---:B------:R-:W-:Y:S01]  /*c4b0*/  ISETP.LT.OR P0, PT, R35.reuse, 0x9, !P0 ;  /* 0x000000092300780c */ /* 0x040fe20004701670 */
[----:B------:R-:W-:Y:S01]  /*c4c0*/  @!P5 STG.E.U8 desc[UR36][R24.64+0xb1], R29 ;  /* 0x0000b11d1800d986 */ /* 0x000fe2000c101124 */
[----:B------:R-:W-:-:S02]  /*c4d0*/  ISETP.LT.OR P5, PT, R35, 0x9, !P4 ;  /* 0x000000092300780c */ /* 0x000fc400067a1670 */
[----:B0-----:R-:W-:Y:S01]  /*c4e0*/  F2FP.SATFINITE.E4M3.F32.PACK_AB_MERGE_C R23, RZ, R18, RZ ;  /* 0x00000012ff17723e */ /* 0x001fe200048070ff */
[----:B------:R0:W-:Y:S01]  /*c4f0*/  @!P2 STG.E.U8 desc[UR36][R26.64+0xb0], R21 ;  /* 0x0000b0151a00a986 */ /* 0x0001e2000c101124 */
[C---:B------:R-:W-:Y:S02]  /*c500*/  ISETP.LT.OR P2, PT, R35.reuse, 0x1, !P4 ;  /* 0x000000012300780c */ /* 0x040fe40006741670 */
[C---:B------:R-:W-:Y:S01]  /*c510*/  ISETP.GE.AND P4, PT, R36.reuse, 0xc2, PT ;  /* 0x000000c22400780c */ /* 0x040fe20003f86270 */
[----:B------:R-:W-:Y:S01]  /*c520*/  @!P1 STG.E.U8 desc[UR36][R26.64+0xb1], R31 ;  /* 0x0000b11f1a009986 */ /* 0x000fe2000c101124 */
[----:B------:R-:W-:Y:S02]  /*c530*/  ISETP.GE.AND P1, PT, R36, 0xc1, PT ;  /* 0x000000c12400780c */ /* 0x000fe40003f26270 */
[----:B------:R-:W-:Y:S01]  /*c540*/  F2FP.SATFINITE.E4M3.F32.PACK_AB_MERGE_C R17, RZ, R17, RZ ;  /* 0x00000011ff11723e */ /* 0x000fe200048070ff */
[----:B------:R1:W-:Y:S01]  /*c550*/  @!P6 STG.E.U8 desc[UR36][R24.64+0xb8], R19 ;  /* 0x0000b8131800e986 */ /* 0x0003e2000c101124 */
[----:B------:R-:W-:-:S02]  /*c560*/  ISETP.LT.OR P6, PT, R35, 0x1, !P1 ;  /* 0x000000012300780c */ /* 0x000fc40004fc1670 */
[----:B------:R-:W-:Y:S02]  /*c570*/  F2FP.SATFINITE.E4M3.F32.PACK_AB_MERGE_C R15, RZ, R15, RZ ;  /* 0x0000000fff0f723e */ /* 0x000fe400048070ff */
[----:B0-----:R-:W-:Y:S01]  /*c580*/  F2FP.SATFINITE.E4M3.F32.PACK_AB_MERGE_C R21, RZ, R14, RZ ;  /* 0x0000000eff15723e */ /* 0x001fe200048070ff */
[----:B------:R-:W-:Y:S01]  /*c590*/  @!P2 STG.E.U8 desc[UR36][R24.64+0xb9], R23 ;  /* 0x0000b9171800a986 */ /* 0x000fe2000c101124 */
[C---:B------:R-:W-:Y:S02]  /*c5a0*/  ISETP.LT.OR P2, PT, R35.reuse, 0x1, !P4 ;  /* 0x000000012300780c */ /* 0x040fe40006741670 */
[----:B------:R-:W-:Y:S01]  /*c5b0*/  ISETP.LT.OR P1, PT, R35, 0x9, !P1 ;  /* 0x000000092300780c */ /* 0x000fe20004f21670 */
[----:B------:R0:W-:Y:S01]  /*c5c0*/  @!P0 STG.E.U8 desc[UR36][R26.64+0xb8], R17 ;  /* 0x0000b8111a008986 */ /* 0x0001e2000c101124 */
[----:B------:R-:W-:Y:S02]  /*c5d0*/  ISETP.GE.AND P0, PT, R36, 0xc9, PT ;  /* 0x000000c92400780c */ /* 0x000fe40003f06270 */
[----:B-1----:R-:W-:-:S02]  /*c5e0*/  F2FP.SATFINITE.E4M3.F32.PACK_AB_MERGE_C R19, RZ, R16, RZ ;  /* 0x00000010ff13723e */ /* 0x002fc400048070ff */
[----:B------:R-:W-:Y:S02]  /*c5f0*/  F2FP.SATFINITE.E4M3.F32.PACK_AB_MERGE_C R13, RZ, R13, RZ ;  /* 0x0000000dff0d723e */ /* 0x000fe400048070ff */
[----:B------:R-:W-:Y:S01]  /*c600*/  F2FP.SATFINITE.E4M3.F32.PACK_AB_MERGE_C R11, RZ, R11, RZ ;  /* 0x0000000bff0b723e */ /* 0x000fe200048070ff */
[----:B------:R-:W-:Y:S01]  /*c610*/  @!P5 STG.E.U8 desc[UR36][R26.64+0xb9], R19 ;  /* 0x0000b9131a00d986 */ /* 0x000fe2000c101124 */
[C---:B------:R-:W-:Y:S02]  /*c620*/  ISETP.LT.OR P5, PT, R35.reuse, 0x9, !P4 ;  /* 0x000000092300780c */ /* 0x040fe400067a1670 */
[----:B------:R-:W-:Y:S01]  /*c630*/  ISETP.GE.AND P4, PT, R36, 0xca, PT ;  /* 0x000000ca2400780c */ /* 0x000fe20003f86270 */
[----:B------:R-:W-:Y:S01]  /*c640*/  @!P2 STG.E.U8 desc[UR36][R24.64+0xc1], R21 ;  /* 0x0000c1151800a986 */ /* 0x000fe2000c101124 */
[----:B0-----:R-:W-:Y:S02]  /*c650*/  F2FP.SATFINITE.E4M3.F32.PACK_AB_MERGE_C R17, RZ, R10, RZ ;  /* 0x0000000aff11723e */ /* 0x001fe400048070ff */
[C---:B------:R-:W-:Y:S01]  /*c660*/  ISETP.LT.OR P2, PT, R35.reuse, 0x1, !P4 ;  /* 0x000000012300780c */ /* 0x040fe20006741670 */
[----:B------:R0:W-:Y:S01]  /*c670*/  @!P6 STG.E.U8 desc[UR36][R24.64+0xc0], R15 ;  /* 0x0000c00f1800e986 */ /* 0x0001e2000c101124 */
[----:B------:R-:W-:-:S02]  /*c680*/  ISETP.LT.OR P6, PT, R35, 0x1, !P0 ;  /* 0x000000012300780c */ /* 0x000fc400047c1670 */
[C---:B------:R-:W-:Y:S01]  /*c690*/  ISETP.LT.OR P0, PT, R35.reuse, 0x9, !P0 ;  /* 0x000000092300780c */ /* 0x040fe20004701670 */
[----:B------:R1:W-:Y:S01]  /*c6a0*/  @!P1 STG.E.U8 desc[UR36][R26.64+0xc0], R13 ;  /* 0x0000c00d1a009986 */ /* 0x0003e2000c101124 */
[----:B------:R-:W-:Y:S02]  /*c6b0*/  ISETP.LT.OR P1, PT, R35, 0x9, !P4 ;  /* 0x000000092300780c */ /* 0x000fe40006721670 */
[----:B------:R-:W-:Y:S02]  /*c6c0*/  ISETP.GE.AND P4, PT, R36, 0xd2, PT ;  /* 0x000000d22400780c */ /* 0x000fe40003f86270 */
[----:B------:R-:W-:Y:S02]  /*c6d0*/  F2FP.SATFINITE.E4M3.F32.PACK_AB_MERGE_C R9, RZ, R9, RZ ;  /* 0x00000009ff09723e */ /* 0x000fe400048070ff */
[----:B------:R-:W-:Y:S02]  /*c6e0*/  F2FP.SATFINITE.E4M3.F32.PACK_AB_MERGE_C R7, RZ, R7, RZ ;  /* 0x00000007ff07723e */ /* 0x000fe400048070ff */
[----:B0-----:R-:W-:-:S02]  /*c6f0*/  F2FP.SATFINITE.E4M3.F32.PACK_AB_MERGE_C R15, RZ, R12, RZ ;  /* 0x0000000cff0f723e */ /* 0x001fc400048070ff */
[----:B------:R-:W-:Y:S02]  /*c700*/  F2FP.SATFINITE.E4M3.F32.PACK_AB_MERGE_C R5, RZ, R5, RZ ;  /* 0x00000005ff05723e */ /* 0x000fe400048070ff */
[----:B-1----:R-:W-:Y:S01]  /*c710*/  F2FP.SATFINITE.E4M3.F32.PACK_AB_MERGE_C R13, RZ, R8, RZ ;  /* 0x00000008ff0d723e */ /* 0x002fe200048070ff */
[----:B------:R-:W-:Y:S01]  /*c720*/  @!P5 STG.E.U8 desc[UR36][R26.64+0xc1], R15 ;  /* 0x0000c10f1a00d986 */ /* 0x000fe2000c101124 */
[----:B------:R-:W-:-:S03]  /*c730*/  F2FP.SATFINITE.E4M3.F32.PACK_AB_MERGE_C R3, RZ, R3, RZ ;  /* 0x00000003ff03723e */ /* 0x000fc600048070ff */
[----:B------:R-:W-:Y:S01]  /*c740*/  @!P2 STG.E.U8 desc[UR36][R24.64+0xc9], R17 ;  /* 0x0000c9111800a986 */ /* 0x000fe2000c101124 */
[----:B------:R-:W-:-:S03]  /*c750*/  ISETP.GE.AND P2, PT, R36, 0xd1, PT ;  /* 0x000000d12400780c */ /* 0x000fc60003f46270 */
[----:B------:R0:W-:Y:S01]  /*c760*/  @!P6 STG.E.U8 desc[UR36][R24.64+0xc8], R11 ;  /* 0x0000c80b1800e986 */ /* 0x0001e2000c101124 */
[C---:B------:R-:W-:Y:S02]  /*c770*/  ISETP.LT.OR P5, PT, R35.reuse, 0x1, !P2 ;  /* 0x000000012300780c */ /* 0x040fe400057a1670 */
[C---:B------:R-:W-:Y:S01]  /*c780*/  ISETP.LT.OR P6, PT, R35.reuse, 0x1, !P4 ;  /* 0x000000012300780c */ /* 0x040fe200067c1670 */
[----:B------:R1:W-:Y:S01]  /*c790*/  @!P0 STG.E.U8 desc[UR36][R26.64+0xc8], R9 ;  /* 0x0000c8091a008986 */ /* 0x0003e2000c101124 */
[C---:B------:R-:W-:Y:S02]  /*c7a0*/  ISETP.LT.OR P0, PT, R35.reuse, 0x9, !P2 ;  /* 0x000000092300780c */ /* 0x040fe40005701670 */
[C---:B------:R-:W-:Y:S01]  /*c7b0*/  ISETP.GE.AND P2, PT, R36.reuse, 0xd9, PT ;  /* 0x000000d92400780c */ /* 0x040fe20003f46270 */
[----:B------:R2:W-:Y:S01]  /*c7c0*/  @!P1 STG.E.U8 desc[UR36][R26.64+0xc9], R13 ;  /* 0x0000c90d1a009986 */ /* 0x0005e2000c101124 */
[----:B------:R-:W-:Y:S02]  /*c7d0*/  ISETP.GE.AND P1, PT, R36, 0xda, PT ;  /* 0x000000da2400780c */ /* 0x000fe40003f26270 */
[----:B------:R-:W-:-:S02]  /*c7e0*/  ISETP.LT.OR P4, PT, R35, 0x9, !P4 ;  /* 0x000000092300780c */ /* 0x000fc40006781670 */
[----:B0-----:R-:W-:Y:S01]  /*c7f0*/  F2FP.SATFINITE.E4M3.F32.PACK_AB_MERGE_C R11, RZ, R6, RZ ;  /* 0x00000006ff0b723e */ /* 0x001fe200048070ff */
[----:B------:R0:W-:Y:S01]  /*c800*/  @!P5 STG.E.U8 desc[UR36][R24.64+0xd0], R7 ;  /* 0x0000d0071800d986 */ /* 0x0001e2000c101124 */
[C---:B------:R-:W-:Y:S02]  /*c810*/  ISETP.LT.OR P5, PT, R35.reuse, 0x1, !P2 ;  /* 0x000000012300780c */ /* 0x040fe400057a1670 */
[C---:B------:R-:W-:Y:S01]  /*c820*/  ISETP.LT.OR P2, PT, R35.reuse, 0x9, !P2 ;  /* 0x000000092300780c */ /* 0x040fe20005741670 */
[----:B------:R3:W-:Y:S01]  /*c830*/  @!P6 STG.E.U8 desc[UR36][R24.64+0xd1], R11 ;  /* 0x0000d10b1800e986 */ /* 0x0007e2000c101124 */
[C---:B------:R-:W-:Y:S02]  /*c840*/  ISETP.LT.OR P6, PT, R35.reuse, 0x1, !P1 ;  /* 0x000000012300780c */ /* 0x040fe40004fc1670 */
[----:B------:R-:W-:Y:S01]  /*c850*/  ISETP.LT.OR P1, PT, R35, 0x9, !P1 ;  /* 0x000000092300780c */ /* 0x000fe20004f21670 */
[----:B------:R4:W-:Y:S01]  /*c860*/  @!P0 STG.E.U8 desc[UR36][R26.64+0xd0], R5 ;  /* 0x0000d0051a008986 */ /* 0x0009e2000c101124 */
[----:B-1----:R-:W-:-:S02]  /*c870*/  F2FP.SATFINITE.E4M3.F32.PACK_AB_MERGE_C R9, RZ, R2, RZ ;  /* 0x00000002ff09723e */ /* 0x002fc400048070ff */
[----:B--2---:R-:W-:Y:S02]  /*c880*/  F2FP.SATFINITE.E4M3.F32.PACK_AB_MERGE_C R13, RZ, R224, RZ ;  /* 0x000000e0ff0d723e */ /* 0x004fe400048070ff */
[----:B0-----:R-:W-:Y:S02]  /*c890*/  F2FP.SATFINITE.E4M3.F32.PACK_AB_MERGE_C R7, RZ, R4, RZ ;  /* 0x00000004ff07723e */ /* 0x001fe400048070ff */
[----:B---3--:R-:W-:-:S03]  /*c8a0*/  F2FP.SATFINITE.E4M3.F32.PACK_AB_MERGE_C R11, RZ, R0, RZ ;  /* 0x00000000ff0b723e */ /* 0x008fc600048070ff */
[----:B------:R4:W-:Y:S04]  /*c8b0*/  @!P4 STG.E.U8 desc[UR36][R26.64+0xd1], R7 ;  /* 0x0000d1071a00c986 */ /* 0x0009e8000c101124 */
[----:B------:R4:W-:Y:S04]  /*c8c0*/  @!P6 STG.E.U8 desc[UR36][R24.64+0xd9], R9 ;  /* 0x0000d9091800e986 */ /* 0x0009e8000c101124 */
[----:B------:R4:W-:Y:S04]  /*c8d0*/  @!P5 STG.E.U8 desc[UR36][R24.64+0xd8], R3 ;  /* 0x0000d8031800d986 */ /* 0x0009e8000c101124 */
[----:B------:R4:W-:Y:S04]  /*c8e0*/  @!P2 STG.E.U8 desc[UR36][R26.64+0xd8], R11 ;  /* 0x0000d80b1a00a986 */ /* 0x0009e8000c101124 */
[----:B------:R4:W-:Y:S02]  /*c8f0*/  @!P1 STG.E.U8 desc[UR36][R26.64+0xd9], R13 ;  /* 0x0000d90d1a009986 */ /* 0x0009e4000c101124 */
.L_x_264:
[----:B------:R-:W-:Y:S05]  /*c900*/  BSYNC B0 ;  /* 0x0000000000007941 */ /* 0x000fea0003800000 */
.L_x_38:
[----:B0---4-:R-:W4:Y:S04]  /*c910*/  LDL.LU R3, [R1+0x8] ;  /* 0x0000080001037983 */ /* 0x011f280000300800 */
[----:B------:R-:W4:Y:S01]  /*c920*/  LDL.LU R2, [R1+0xc] ;  /* 0x00000c0001027983 */ /* 0x000f220000300800 */
[----:B------:R-:W-:Y:S01]  /*c930*/  ULDC UR12, c[0x0][0xc] ;  /* 0x00000300000c7ab9 */ /* 0x000fe20000000800 */
[----:B------:R-:W-:Y:S01]  /*c940*/  ULDC UR13, c[0x0][0x10] ;  /* 0x00000400000d7ab9 */ /* 0x000fe20000000800 */
[----:B------:R-:W4:Y:S01]  /*c950*/  LDC R5, c[0x0][0x14] ;  /* 0x00000500ff057b82 */ /* 0x000f220000000800 */
[----:B------:R-:W-:Y:S01]  /*c960*/  UIMAD.WIDE.U32 UR12, UR12, UR13, URZ ;  /* 0x0000000d0c0c72a5 */ /* 0x000fe2000f8e003f */
[----:B-----5:R-:W-:Y:S01]  /*c970*/  PRMT R0, RZ, 0x7610, R0 ;  /* 0x00007610ff007816 */ /* 0x020fe20000000000 */
[----:B------:R-:W-:-:S04]  /*c980*/  UMOV UR33, 0xffffffff ;  /* 0xffffffff00217882 */ /* 0x000fc80000000000 */
[----:B----4-:R-:W-:-:S04]  /*c990*/  IMAD.WIDE.U32 R2, R5, UR12, R2 ;  /* 0x0000000c05027c25 */ /* 0x010fc8000f8e0002 */
[----:B------:R-:W-:Y:S01]  /*c9a0*/  IMAD R5, R5, UR13, RZ ;  /* 0x0000000d05057c24 */ /* 0x000fe2000f8e02ff */
[----:B------:R-:W-:Y:S01]  /*c9b0*/  ULDC.64 UR12, c[0x0][0x650] ;  /* 0x00019400000c7ab9 */ /* 0x000fe20000000a00 */
[----:B------:R-:W-:Y:S01]  /*c9c0*/  IMAD.MOV.U32 R19, RZ, RZ, R2 ;  /* 0x000000ffff137224 */ /* 0x000fe200078e0002 */
[----:B------:R-:W-:Y:S01]  /*c9d0*/  ISETP.GE.U32.AND P0, PT, R2, UR12, PT ;  /* 0x0000000c02007c0c */ /* 0x000fe2000bf06070 */
[----:B------:R-:W-:Y:S02]  /*c9e0*/  IMAD.IADD R22, R3, 0x1, R5 ;  /* 0x0000000103167824 */ /* 0x000fe400078e0205 */
[----:B------:R-:W-:-:S03]  /*c9f0*/  IMAD.MOV.U32 R2, RZ, RZ, -0x1 ;  /* 0xffffffffff027424 */ /* 0x000fc600078e00ff */
[----:B------:R0:W-:Y:S01]  /*ca00*/  STL [R1+0x8], R22 ;  /* 0x0000081601007387 */ /* 0x0001e20000100800 */
[----:B------:R-:W-:-:S03]  /*ca10*/  ISETP.GE.U32.AND.EX P0, PT, R22, UR13, PT, P0 ;  /* 0x0000000d16007c0c */ /* 0x000fc6000bf06100 */
[----:B------:R0:W-:Y:S04]  /*ca20*/  STL [R1+0xc], R19 ;  /* 0x00000c1301007387 */ /* 0x0001e80000100800 */
[----:B------:R0:W-:Y:S06]  /*ca30*/  STL [R1+0x10], R2 ;  /* 0x0000100201007387 */ /* 0x0001ec0000100800 */
[----:B------:R-:W-:Y:S05]  /*ca40*/  @P0 BRA `(.L_x_265) ;  /* 0x00000004006c0947 */ /* 0x000fea0003800000 */
[----:B------:R-:W4:Y:S01]  /*ca50*/  S2R R14, SR_CTAID.X ;  /* 0x00000000000e7919 */ /* 0x000f220000002500 */
[----:B------:R-:W5:Y:S01]  /*ca60*/  LDC.64 R8, c[0x0][0x628] ;  /* 0x00018a00ff087b82 */ /* 0x000f620000000a00 */
[----:B------:R-:W-:Y:S01]  /*ca70*/  ULDC UR6, c[0x0][0x150] ;  /* 0x0000540000067ab9 */ /* 0x000fe20000000800 */
[----:B------:R-:W-:Y:S01]  /*ca80*/  IMAD.MOV.U32 R6, RZ, RZ, R19 ;  /* 0x000000ffff067224 */ /* 0x000fe200078e0013 */
[----:B------:R-:W0:Y:S01]  /*ca90*/  S2R R16, SR_CTAID.Y ;  /* 0x0000000000107919 */ /* 0x000e220000002600 */
[----:B------:R-:W-:-:S04]  /*caa0*/  IMAD.MOV.U32 R7, RZ, RZ, R22 ;  /* 0x000000ffff077224 */ /* 0x000fc800078e0016 */
[----:B------:R-:W0:Y:S08]  /*cab0*/  LDC R17, c[0x0][0x144] ;  /* 0x00005100ff117b82 */ /* 0x000e300000000800 */
[----:B------:R-:W0:Y:S08]  /*cac0*/  LDC R10, c[0x0][0x630] ;  /* 0x00018c00ff0a7b82 */ /* 0x000e300000000800 */
[----:B------:R-:W0:Y:S01]  /*cad0*/  LDC.64 R12, c[0x0][0x620] ;  /* 0x00018800ff0c7b82 */ /* 0x000e220000000a00 */
[----:B-----5:R-:W-:-:S04]  /*cae0*/  ISETP.NE.U32.AND P0, PT, R8, RZ, PT ;  /* 0x000000ff0800720c */ /* 0x020fc80003f05070 */
[----:B------:R-:W-:Y:S02]  /*caf0*/  ISETP.NE.AND.EX P0, PT, R9, RZ, PT, P0 ;  /* 0x000000ff0900720c */ /* 0x000fe40003f05300 */
[----:B----4-:R-:W-:-:S05]  /*cb00*/  I2FP.F32.U32 R0, R14 ;  /* 0x0000000e00007245 */ /* 0x010fca0000201000 */
[----:B------:R-:W-:-:S04]  /*cb10*/  FMUL R0, R0, UR6 ;  /* 0x0000000600007c20 */ /* 0x000fc80008400000 */
[----:B------:R4:W0:Y:S02]  /*cb20*/  F2I.U32.TRUNC.NTZ R15, R0 ;  /* 0x00000000000f7305 */ /* 0x000824000020f000 */
[----:B------:R-:W-:Y:S05]  /*cb30*/  @!P0 BRA `(.L_x_266) ;  /* 0x0000000000288947 */ /* 0x000fea0003800000 */
[----:B----4-:R-:W4:Y:S02]  /*cb40*/  LDC R0, c[0x0][0x634] ;  /* 0x00018d00ff007b82 */ /* 0x010f240000000800 */
[----:B----4-:R-:W-:-:S05]  /*cb50*/  IADD3 R7, P0, R19, R0, RZ ;  /* 0x0000000013077210 */ /* 0x010fca0007f1e0ff */
[----:B------:R-:W-:-:S04]  /*cb60*/  IMAD.X R11, RZ, RZ, R22, P0 ;  /* 0x000000ffff0b7224 */ /* 0x000fc800000e0616 */
[----:B0-----:R-:W-:-:S04]  /*cb70*/  IMAD.WIDE.U32 R2, R11, R8, RZ ;  /* 0x000000080b027225 */ /* 0x001fc800078e00ff */
[----:B------:R-:W-:-:S04]  /*cb80*/  IMAD.WIDE.U32 R4, P0, R7, R9, R2 ;  /* 0x0000000907047225 */ /* 0x000fc80007800002 */
[----:B------:R-:W-:-:S04]  /*cb90*/  IMAD.WIDE.U32 R2, R7, R8, RZ ;  /* 0x0000000807027225 */ /* 0x000fc800078e00ff */
[----:B------:R-:W-:Y:S01]  /*cba0*/  IMAD.X R7, RZ, RZ, RZ, P0 ;  /* 0x000000ffff077224 */ /* 0x000fe200000e06ff */
[----:B------:R-:W-:Y:S01]  /*cbb0*/  IADD3 RZ, P0, R3, R4, RZ ;  /* 0x0000000403ff7210 */ /* 0x000fe20007f1e0ff */
[----:B------:R-:W-:-:S04]  /*cbc0*/  IMAD.MOV.U32 R6, RZ, RZ, R5 ;  /* 0x000000ffff067224 */ /* 0x000fc800078e0005 */
[----:B------:R-:W-:-:S08]  /*cbd0*/  IMAD.WIDE.U32.X R6, R11, R9, R6, P0 ;  /* 0x000000090b067225 */ /* 0x000fd000000e0406 */
.L_x_266:
[-CC-:B01-3--:R-:W-:Y:S01]  /*cbe0*/  SHF.R.U64 R24, R6, R10.reuse, R7.reuse ;  /* 0x0000000a06187219 */ /* 0x18bfe20000001207 */
[----:B------:R-:W0:Y:S01]  /*cbf0*/  LDC.64 R20, c[0x0][0x640] ;  /* 0x00019000ff147b82 */ /* 0x000e220000000a00 */
[----:B----4-:R-:W-:Y:S01]  /*cc00*/  SHF.R.U32.HI R0, RZ, R10, R7 ;  /* 0x0000000aff007219 */ /* 0x010fe20000011607 */
[----:B------:R-:W-:Y:S01]  /*cc10*/  IMAD.MOV.U32 R2, RZ, RZ, R19 ;  /* 0x000000ffff027224 */ /* 0x000fe200078e0013 */
[----:B------:R-:W-:Y:S01]  /*cc20*/  IADD3 R5, P0, RZ, -R24, RZ ;  /* 0x80000018ff057210 */ /* 0x000fe20007f1e0ff */
[----:B------:R-:W-:Y:S01]  /*cc30*/  IMAD.MOV R15, RZ, RZ, -R15 ;  /* 0x000000ffff0f7224 */ /* 0x000fe200078e0a0f */
[----:B------:R-:W-:Y:S01]  /*cc40*/  ULDC UR6, c[0x0][0x154] ;  /* 0x0000550000067ab9 */ /* 0x000fe20000000800 */
[----:B------:R-:W-:Y:S02]  /*cc50*/  IMAD.MOV.U32 R7, RZ, RZ, 0x1 ;  /* 0x00000001ff077424 */ /* 0x000fe400078e00ff */
[----:B------:R-:W1:Y:S01]  /*cc60*/  LDC R4, c[0x0][0x618] ;  /* 0x00018600ff047b82 */ /* 0x000e620000000800 */
[----:B------:R-:W-:-:S02]  /*cc70*/  IMAD.X R3, RZ, RZ, ~R0, P0 ;  /* 0x000000ffff037224 */ /* 0x000fc400000e0e00 */
[----:B------:R-:W-:Y:S02]  /*cc80*/  IMAD R15, R17, R15, R14 ;  /* 0x0000000f110f7224 */ /* 0x000fe400078e020e */
[-C--:B------:R-:W-:Y:S02]  /*cc90*/  IMAD R0, R3, R12.reuse, RZ ;  /* 0x0000000c03007224 */ /* 0x080fe400078e02ff */
[----:B------:R-:W-:Y:S01]  /*cca0*/  IMAD.MOV.U32 R3, RZ, RZ, R22 ;  /* 0x000000ffff037224 */ /* 0x000fe200078e0016 */
[----:B------:R-:W3:Y:S01]  /*ccb0*/  LDC R6, c[0x0][0x608] ;  /* 0x00018200ff067b82 */ /* 0x000ee20000000800 */
[----:B------:R-:W-:-:S04]  /*ccc0*/  IMAD.WIDE.U32 R2, R5, R12, R2 ;  /* 0x0000000c05027225 */ /* 0x000fc800078e0002 */
[----:B------:R-:W-:-:S03]  /*ccd0*/  IMAD R5, R5, R13, R0 ;  /* 0x0000000d05057224 */ /* 0x000fc600078e0200 */
[----:B------:R-:W4:Y:S01]  /*cce0*/  LDC R18, c[0x0][0x658] ;  /* 0x00019600ff127b82 */ /* 0x000f220000000800 */
[----:B------:R-:W-:Y:S01]  /*ccf0*/  I2FP.F32.U32 R0, R16 ;  /* 0x0000001000007245 */ /* 0x000fe20000201000 */
[----:B------:R-:W-:Y:S01]  /*cd00*/  IMAD.IADD R3, R3, 0x1, R5 ;  /* 0x0000000103037824 */ /* 0x000fe200078e0205 */
[----:B0-----:R-:W-:Y:S01]  /*cd10*/  ISETP.NE.U32.AND P0, PT, R20, RZ, PT ;  /* 0x000000ff1400720c */ /* 0x001fe20003f05070 */
[----:B------:R-:W-:Y:S02]  /*cd20*/  IMAD.MOV.U32 R5, RZ, RZ, -0x1 ;  /* 0xffffffffff057424 */ /* 0x000fe400078e00ff */
[----:B------:R-:W-:Y:S02]  /*cd30*/  FMUL R0, R0, UR6 ;  /* 0x0000000600007c20 */ /* 0x000fe40008400000 */
[----:B------:R-:W0:Y:S01]  /*cd40*/  LDC R13, c[0x0][0x148] ;  /* 0x00005200ff0d7b82 */ /* 0x000e220000000800 */
[----:B-1----:R-:W-:Y:S01]  /*cd50*/  SHF.R.U64 R10, R2, R4, R3 ;  /* 0x00000004020a7219 */ /* 0x002fe20000001203 */
[----:B------:R1:W0:Y:S01]  /*cd60*/  F2I.U32.TRUNC.NTZ R12, R0 ;  /* 0x00000000000c7305 */ /* 0x000222000020f000 */
[----:B------:R-:W-:-:S02]  /*cd70*/  ISETP.NE.AND.EX P0, PT, R21, RZ, PT, P0 ;  /* 0x000000ff1500720c */ /* 0x000fc40003f05300 */
[----:B------:R-:W-:-:S03]  /*cd80*/  SHF.R.U32.HI R3, RZ, R4, R3 ;  /* 0x00000004ff037219 */ /* 0x000fc60000011603 */
[----:B------:R-:W0:Y:S01]  /*cd90*/  LDC R14, c[0x0][0x600] ;  /* 0x00018000ff0e7b82 */ /* 0x000e220000000800 */
[-CC-:B---3--:R-:W-:Y:S02]  /*cda0*/  SHF.R.U64 R8, R10, R6.reuse, R3.reuse ;  /* 0x000000060a087219 */ /* 0x188fe40000001203 */
[----:B------:R-:W-:-:S05]  /*cdb0*/  SHF.R.U32.HI R3, RZ, R6, R3 ;  /* 0x00000006ff037219 */ /* 0x000fca0000011603 */
[----:B------:R-:W3:Y:S01]  /*cdc0*/  LDC R19, c[0x0][0x648] ;  /* 0x00019200ff137b82 */ /* 0x000ee20000000800 */
[-CC-:B----4-:R-:W-:Y:S02]  /*cdd0*/  SHF.R.U64 R11, R8, R18.reuse, R3.reuse ;  /* 0x00000012080b7219 */ /* 0x190fe40000001203 */
[-C--:B------:R-:W-:Y:S02]  /*cde0*/  SHF.L.U32 R5, R5, R18.reuse, RZ ;  /* 0x0000001205057219 */ /* 0x080fe400000006ff */
[-C--:B------:R-:W-:Y:S01]  /*cdf0*/  SHF.R.U32.HI R3, RZ, R18.reuse, R3 ;  /* 0x00000012ff037219 */ /* 0x080fe20000011603 */
[----:B------:R-:W-:Y:S01]  /*ce00*/  IMAD.MOV.U32 R2, RZ, RZ, R11 ;  /* 0x000000ffff027224 */ /* 0x000fe200078e000b */
[----:B------:R-:W-:Y:S01]  /*ce10*/  SHF.L.U32 R34, R7, R18, RZ ;  /* 0x0000001207227219 */ /* 0x000fe200000006ff */
[----:B------:R-:W4:Y:S01]  /*ce20*/  LDC R22, c[0x0][0x638] ;  /* 0x00018e00ff167b82 */ /* 0x000f220000000800 */
[----:B------:R-:W-:-:S07]  /*ce30*/  LOP3.LUT R17, RZ, R5, RZ, 0x33, !PT ;  /* 0x00000005ff117212 */ /* 0x000fce00078e33ff */
[----:B------:R-:W0:Y:S01]  /*ce40*/  LDC R23, c[0x0][0x610] ;  /* 0x00018400ff177b82 */ /* 0x000e220000000800 */
[----:B-1----:R-:W-:Y:S05]  /*ce50*/  @!P0 BRA `(.L_x_267) ;  /* 0x0000000000288947 */ /* 0x002fea0003800000 */
        /* <DEDUP_REMOVED lines=10> */
.L_x_267:
[----:B---3--:R-:W-:Y:S01]  /*cf00*/  SHF.R.U64 R0, R2, R19, R3 ;  /* 0x0000001302007219 */ /* 0x008fe20000001203 */
[----:B0-----:R-:W-:Y:S01]  /*cf10*/  VIADD R3, R14, 0xffffffff ;  /* 0xffffffff0e037836 */ /* 0x001fe20000000000 */
[----:B------:R-:W-:Y:S01]  /*cf20*/  LOP3.LUT R5, R8, R17, RZ, 0xc0, !PT ;  /* 0x0000001108057212 */ /* 0x000fe200078ec0ff */
[----:B------:R-:W-:Y:S01]  /*cf30*/  IMAD.MOV R12, RZ, RZ, -R12 ;  /* 0x000000ffff0c7224 */ /* 0x000fe200078e0a0c */
[----:B------:R-:W-:Y:S01]  /*cf40*/  R2UR UR33, R24 ;  /* 0x00000000182172ca */ /* 0x000fe200000e0000 */
[----:B------:R-:W-:Y:S01]  /*cf50*/  IMAD.MOV R2, RZ, RZ, -R0 ;  /* 0x000000ffff027224 */ /* 0x000fe200078e0a00 */
[----:B------:R-:W-:Y:S01]  /*cf60*/  LOP3.LUT R3, R10, R3, RZ, 0xc0, !PT ;  /* 0x000000030a037212 */ /* 0x000fe200078ec0ff */
[----:B------:R-:W-:Y:S02]  /*cf70*/  IMAD R34, R34, R0, R5 ;  /* 0x0000000022227224 */ /* 0x000fe400078e0205 */
[----:B------:R-:W-:Y:S02]  /*cf80*/  @P3 IMAD R15, R13, R12, R16 ;  /* 0x0000000c0d0f3224 */ /* 0x000fe400078e0210 */
[----:B----4-:R-:W-:-:S02]  /*cf90*/  IMAD R0, R2, R22, R11 ;  /* 0x0000001602007224 */ /* 0x010fc400078e020b */
[----:B------:R-:W-:Y:S02]  /*cfa0*/  IMAD R34, R34, R23, R15 ;  /* 0x0000001722227224 */ /* 0x000fe400078e020f */
[----:B------:R-:W-:Y:S02]  /*cfb0*/  IMAD R3, R0, R14, R3 ;  /* 0x0000000e00037224 */ /* 0x000fe400078e0203 */
[----:B------:R-:W-:-:S03]  /*cfc0*/  IMAD.MOV.U32 R0, RZ, RZ, 0x1 ;  /* 0x00000001ff007424 */ /* 0x000fc600078e00ff */
[----:B------:R-:W-:Y:S02]  /*cfd0*/  SEL R2, R3, R34, !P3 ;  /* 0x0000002203027207 */ /* 0x000fe40005800000 */
[----:B------:R-:W-:-:S03]  /*cfe0*/  SEL R34, R34, R3, !P3 ;  /* 0x0000000322227207 */ /* 0x000fc60005800000 */
[----:B------:R4:W-:Y:S04]  /*cff0*/  STL [R1+0x10], R2 ;  /* 0x0000100201007387 */ /* 0x0009e80000100800 */
.L_x_265:
[----:B------:R0:W-:Y:S01]  /*d000*/  STL [R1+0x14], R34 ;  /* 0x0000142201007387 */ /* 0x0001e20000100800 */
[----:B------:R-:W-:-:S13]  /*d010*/  LOP3.LUT P0, RZ, R0, 0xff, RZ, 0xc0, !PT ;  /* 0x000000ff00ff7812 */ /* 0x000fda000780c0ff */
[----:B0-----:R-:W-:Y:S05]  /*d020*/  @P0 BRA `(.L_x_268) ;  /* 0xffffff4000ec0947 */ /* 0x001fea000383ffff */
[----:B------:R-:W-:Y:S05]  /*d030*/  EXIT ;  /* 0x000000000000794d */ /* 0x000fea0003800000 */
.L_x_8:
[----:B------:R-:W2:Y:S01]  /*d040*/  LDL R22, [R1+0xc] ;  /* 0x00000c0001167983 */ /* 0x000ea20000100800 */
[----:B------:R-:W-:-:S03]  /*d050*/  ULDC.64 UR4, c[0x0][0x650] ;  /* 0x0001940000047ab9 */ /* 0x000fc60000000a00 */
[----:B0-----:R-:W3:Y:S01]  /*d060*/  LDL R23, [R1+0x8] ;  /* 0x0000080001177983 */ /* 0x001ee20000100800 */
[----:B------:R-:W-:Y:S01]  /*d070*/  PRMT R4, RZ, 0x7610, R4 ;  /* 0x00007610ff047816 */ /* 0x000fe20000000004 */
[----:B------:R-:W-:Y:S02]  /*d080*/  IMAD.MOV.U32 R5, RZ, RZ, -0x1 ;  /* 0xffffffffff057424 */ /* 0x000fe400078e00ff */
[----:B------:R-:W-:Y:S02]  /*d090*/  IMAD.MOV.U32 R7, RZ, RZ, -0x1 ;  /* 0xffffffffff077424 */ /* 0x000fe400078e00ff */
[----:B------:R-:W-:Y:S01]  /*d0a0*/  IMAD.MOV.U32 R6, RZ, RZ, -0x1 ;  /* 0xffffffffff067424 */ /* 0x000fe200078e00ff */
[----:B--2---:R-:W-:-:S04]  /*d0b0*/  ISETP.GE.U32.AND P0, PT, R22, UR4, PT ;  /* 0x0000000416007c0c */ /* 0x004fc8000bf06070 */
[----:B---3--:R-:W-:-:S13]  /*d0c0*/  ISETP.GE.U32.AND.EX P0, PT, R23, UR5, PT, P0 ;  /* 0x0000000517007c0c */ /* 0x008fda000bf06100 */
[----:B------:R-:W-:Y:S05]  /*d0d0*/  @P0 BRA `(.L_x_269) ;  /* 0x00000004002c0947 */ /* 0x000fea0003800000 */
[----:B------:R-:W0:Y:S01]  /*d0e0*/  LDC.64 R14, c[0x0][0x628] ;  /* 0x00018a00ff0e7b82 */ /* 0x000e220000000a00 */
[----:B------:R-:W-:Y:S02]  /*d0f0*/  IMAD.MOV.U32 R8, RZ, RZ, R22 ;  /* 0x000000ffff087224 */ /* 0x000fe400078e0016 */
[----:B------:R-:W-:-:S05]  /*d100*/  IMAD.MOV.U32 R9, RZ, RZ, R23 ;  /* 0x000000ffff097224 */ /* 0x000fca00078e0017 */
[----:B------:R-:W1:Y:S08]  /*d110*/  LDC R10, c[0x0][0x630] ;  /* 0x00018c00ff0a7b82 */ /* 0x000e700000000800 */
[----:B------:R-:W2:Y:S01]  /*d120*/  LDC.64 R16, c[0x0][0x620] ;  /* 0x00018800ff107b82 */ /* 0x000ea20000000a00 */
[----:B0-----:R-:W-:-:S04]  /*d130*/  ISETP.NE.U32.AND P0, PT, R14, RZ, PT ;  /* 0x000000ff0e00720c */ /* 0x001fc80003f05070 */
[----:B------:R-:W-:-:S13]  /*d140*/  ISETP.NE.AND.EX P0, PT, R15, RZ, PT, P0 ;  /* 0x000000ff0f00720c */ /* 0x000fda0003f05300 */
[----:B-12---:R-:W-:Y:S05]  /*d150*/  @!P0 BRA `(.L_x_270) ;  /* 0x0000000000288947 */ /* 0x006fea0003800000 */
[----:B------:R-:W0:Y:S02]  /*d160*/  LDC R4, c[0x0][0x634] ;  /* 0x00018d00ff047b82 */ /* 0x000e240000000800 */
[----:B0-----:R-:W-:-:S05]  /*d170*/  IADD3 R9, P0, R22, R4, RZ ;  /* 0x0000000416097210 */ /* 0x001fca0007f1e0ff */
        /* <DEDUP_REMOVED lines=8> */
.L_x_270:
[----:B------:R-:W0:Y:S01]  /*d200*/  LDC.64 R20, c[0x0][0x640] ;  /* 0x00019000ff147b82 */ /* 0x000e220000000a00 */
[-CC-:B------:R-:W-:Y:S02]  /*d210*/  SHF.R.U64 R14, R8, R10.reuse, R9.reuse ;  /* 0x0000000a080e7219 */ /* 0x180fe40000001209 */
[----:B------:R-:W-:Y:S02]  /*d220*/  SHF.R.U32.HI R4, RZ, R10, R9 ;  /* 0x0000000aff047219 */ /* 0x000fe40000011609 */
[----:B------:R-:W-:-:S03]  /*d230*/  IADD3 R7, P0, RZ, -R14, RZ ;  /* 0x8000000eff077210 */ /* 0x000fc60007f1e0ff */
[----:B------:R-:W1:Y:S02]  /*d240*/  LDC R8, c[0x0][0x618] ;  /* 0x00018600ff087b82 */ /* 0x000e640000000800 */
[----:B------:R-:W-:Y:S02]  /*d250*/  IMAD.X R5, RZ, RZ, ~R4, P0 ;  /* 0x000000ffff057224 */ /* 0x000fe400000e0e04 */
[----:B------:R-:W-:Y:S02]  /*d260*/  IMAD.MOV.U32 R4, RZ, RZ, R22 ;  /* 0x000000ffff047224 */ /* 0x000fe400078e0016 */
[-C--:B------:R-:W-:Y:S02]  /*d270*/  IMAD R6, R5, R16.reuse, RZ ;  /* 0x0000001005067224 */ /* 0x080fe400078e02ff */
[----:B------:R-:W2:Y:S01]  /*d280*/  LDC R18, c[0x0][0x608] ;  /* 0x00018200ff127b82 */ /* 0x000ea20000000800 */
[----:B------:R-:W-:Y:S02]  /*d290*/  IMAD.MOV.U32 R5, RZ, RZ, R23 ;  /* 0x000000ffff057224 */ /* 0x000fe400078e0017 */
[----:B------:R-:W-:-:S05]  /*d2a0*/  IMAD.WIDE.U32 R4, R7, R16, R4 ;  /* 0x0000001007047225 */ /* 0x000fca00078e0004 */
[----:B------:R-:W3:Y:S01]  /*d2b0*/  LDC R19, c[0x0][0x658] ;  /* 0x00019600ff137b82 */ /* 0x000ee20000000800 */
[----:B------:R-:W-:Y:S01]  /*d2c0*/  IMAD R7, R7, R17, R6 ;  /* 0x0000001107077224 */ /* 0x000fe200078e0206 */
[----:B0-----:R-:W-:Y:S01]  /*d2d0*/  ISETP.NE.U32.AND P0, PT, R20, RZ, PT ;  /* 0x000000ff1400720c */ /* 0x001fe20003f05070 */
[----:B------:R-:W-:Y:S02]  /*d2e0*/  IMAD.MOV.U32 R6, RZ, RZ, -0x1 ;  /* 0xffffffffff067424 */ /* 0x000fe400078e00ff */
[----:B------:R-:W-:Y:S01]  /*d2f0*/  IMAD.IADD R5, R5, 0x1, R7 ;  /* 0x0000000105057824 */ /* 0x000fe200078e0207 */
[----:B------:R-:W-:Y:S02]  /*d300*/  ISETP.NE.AND.EX P0, PT, R21, RZ, PT, P0 ;  /* 0x000000ff1500720c */ /* 0x000fe40003f05300 */
[----:B------:R-:W0:Y:S02]  /*d310*/  LDC R17, c[0x0][0x600] ;  /* 0x00018000ff117b82 */ /* 0x000e240000000800 */
[----:B-1----:R-:W-:-:S02]  /*d320*/  SHF.R.U64 R10, R4, R8, R5 ;  /* 0x00000008040a7219 */ /* 0x002fc40000001205 */
[----:B------:R-:W-:-:S04]  /*d330*/  SHF.R.U32.HI R5, RZ, R8, R5 ;  /* 0x00000008ff057219 */ /* 0x000fc80000011605 */
[----:B------:R-:W1:Y:S01]  /*d340*/  LDC R22, c[0x0][0x648] ;  /* 0x00019200ff167b82 */ /* 0x000e620000000800 */
[-CC-:B--2---:R-:W-:Y:S02]  /*d350*/  SHF.R.U64 R15, R10, R18.reuse, R5.reuse ;  /* 0x000000120a0f7219 */ /* 0x184fe40000001205 */
[----:B------:R-:W-:Y:S01]  /*d360*/  SHF.R.U32.HI R4, RZ, R18, R5 ;  /* 0x00000012ff047219 */ /* 0x000fe20000011605 */
[----:B------:R-:W-:-:S04]  /*d370*/  IMAD.MOV.U32 R18, RZ, RZ, 0x1 ;  /* 0x00000001ff127424 */ /* 0x000fc800078e00ff */
[----:B------:R-:W2:Y:S01]  /*d380*/  LDC R23, c[0x0][0x638] ;  /* 0x00018e00ff177b82 */ /* 0x000ea20000000800 */
[-CC-:B---3--:R-:W-:Y:S02]  /*d390*/  SHF.R.U64 R16, R15, R19.reuse, R4.reuse ;  /* 0x000000130f107219 */ /* 0x188fe40000001204 */
[-C--:B------:R-:W-:Y:S02]  /*d3a0*/  SHF.L.U32 R6, R6, R19.reuse, RZ ;  /* 0x0000001306067219 */ /* 0x080fe400000006ff */
[----:B------:R-:W-:Y:S01]  /*d3b0*/  SHF.R.U32.HI R5, RZ, R19, R4 ;  /* 0x00000013ff057219 */ /* 0x000fe20000011604 */
[----:B------:R-:W-:Y:S01]  /*d3c0*/  IMAD.MOV.U32 R4, RZ, RZ, R16 ;  /* 0x000000ffff047224 */ /* 0x000fe200078e0010 */
[----:B------:R-:W-:Y:S01]  /*d3d0*/  LOP3.LUT R24, RZ, R6, RZ, 0x33, !PT ;  /* 0x00000006ff187212 */ /* 0x000fe200078e33ff */
[----:B------:R-:W3:Y:S01]  /*d3e0*/  LDC R25, c[0x0][0x610] ;  /* 0x00018400ff197b82 */ /* 0x000ee20000000800 */
[----:B------:R-:W-:Y:S05]  /*d3f0*/  @!P0 BRA `(.L_x_271) ;  /* 0x0000000000288947 */ /* 0x000fea0003800000 */
        /* <DEDUP_REMOVED lines=10> */
.L_x_271:
[----:B-1----:R-:W-:Y:S01]  /*d4a0*/  SHF.R.U64 R4, R4, R22, R5 ;  /* 0x0000001604047219 */ /* 0x002fe20000001205 */
[----:B0-----:R-:W-:Y:S01]  /*d4b0*/  VIADD R7, R17, 0xffffffff ;  /* 0xffffffff11077836 */ /* 0x001fe20000000000 */
[----:B------:R-:W-:Y:S01]  /*d4c0*/  SHF.L.U32 R18, R18, R19, RZ ;  /* 0x0000001312127219 */ /* 0x000fe200000006ff */
[----:B------:R-:W-:Y:S01]  /*d4d0*/  @P3 IMAD R0, R11, R12, R2 ;  /* 0x0000000c0b003224 */ /* 0x000fe200078e0202 */
[----:B------:R-:W-:Y:S01]  /*d4e0*/  LOP3.LUT R3, R15, R24, RZ, 0xc0, !PT ;  /* 0x000000180f037212 */ /* 0x000fe200078ec0ff */
[----:B------:R-:W-:Y:S01]  /*d4f0*/  IMAD.MOV R5, RZ, RZ, -R4 ;  /* 0x000000ffff057224 */ /* 0x000fe200078e0a04 */
[----:B------:R-:W-:Y:S01]  /*d500*/  LOP3.LUT R7, R10, R7, RZ, 0xc0, !PT ;  /* 0x000000070a077212 */ /* 0x000fe200078ec0ff */
[----:B------:R-:W-:Y:S02]  /*d510*/  IMAD.MOV.U32 R6, RZ, RZ, R14 ;  /* 0x000000ffff067224 */ /* 0x000fe400078e000e */
[----:B------:R-:W-:Y:S02]  /*d520*/  IMAD R3, R18, R4, R3 ;  /* 0x0000000412037224 */ /* 0x000fe400078e0203 */
[----:B--2---:R-:W-:-:S02]  /*d530*/  IMAD R2, R5, R23, R16 ;  /* 0x0000001705027224 */ /* 0x004fc400078e0210 */
[----:B---3--:R-:W-:Y:S02]  /*d540*/  IMAD R0, R3, R25, R0 ;  /* 0x0000001903007224 */ /* 0x008fe400078e0200 */
[----:B------:R-:W-:Y:S02]  /*d550*/  IMAD R5, R2, R17, R7 ;  /* 0x0000001102057224 */ /* 0x000fe400078e0207 */
[----:B------:R-:W-:-:S03]  /*d560*/  IMAD.MOV.U32 R4, RZ, RZ, 0x1 ;  /* 0x00000001ff047424 */ /* 0x000fc600078e00ff */
[----:B------:R-:W-:Y:S02]  /*d570*/  SEL R7, R5, R0, !P3 ;  /* 0x0000000005077207 */ /* 0x000fe40005800000 */
[----:B------:R-:W-:-:S07]  /*d580*/  SEL R5, R0, R5, !P3 ;  /* 0x0000000500057207 */ /* 0x000fce0005800000 */
.L_x_269:
[----:B------:R-:W-:-:S08]  /*d590*/  NOP ;  /* 0x0000000000007918 */ /* 0x000fd00000000000 */
[----:B------:R-:W0:-:S00]  /*d5a0*/  USETMAXREG.DEALLOC.CTAPOOL 0x28 ;  /* 0x00000028000079c8 */ /* 0x000e0000080e0500 */
[----:B------:R-:W-:-:S13]  /*d5b0*/  ISETP.NE.AND P0, PT, RZ, UR6, PT ;  /* 0x00000006ff007c0c */ /* 0x000fda000bf05270 */
[----:B------:R-:W-:Y:S05]  /*d5c0*/  @P0 EXIT ;  /* 0x000000000000094d */ /* 0x000fea0003800000 */
[----:B0-----:R-:W-:Y:S01]  /*d5d0*/  LOP3.LUT P0, RZ, R4, 0xff, RZ, 0xc0, !PT ;  /* 0x000000ff04ff7812 */ /* 0x001fe2000780c0ff */
[----:B------:R-:W-:Y:S02]  /*d5e0*/  IMAD.MOV.U32 R0, RZ, RZ, 0x1 ;  /* 0x00000001ff007424 */ /* 0x000fe400078e00ff */
[----:B------:R-:W-:-:S10]  /*d5f0*/  IMAD.MOV.U32 R9, RZ, RZ, RZ ;  /* 0x000000ffff097224 */ /* 0x000fd400078e00ff */
[----:B------:R-:W-:Y:S05]  /*d600*/  @!P0 BRA `(.L_x_272) ;  /* 0x0000000c00588947 */ /* 0x000fea0003800000 */
[----:B------:R-:W0:Y:S01]  /*d610*/  S2R R8, SR_CgaCtaId ;  /* 0x0000000000087919 */ /* 0x000e220000008800 */
[----:B------:R-:W-:Y:S01]  /*d620*/  ULDC UR4, c[0x0][0x28c] ;  /* 0x0000a30000047ab9 */ /* 0x000fe20000000800 */
[----:B------:R-:W-:Y:S01]  /*d630*/  ULDC UR5, c[0x0][0x600] ;  /* 0x0001800000057ab9 */ /* 0x000fe20000000800 */
[----:B------:R-:W-:Y:S01]  /*d640*/  UIADD3 UR10, UR4, 0x3f, URZ ;  /* 0x0000003f040a7890 */ /* 0x000fe2000fffe03f */
[----:B------:R-:W-:Y:S01]  /*d650*/  BSSY B0, `(.L_x_272) ;  /* 0x00000d1000007945 */ /* 0x000fe20003800000 */
[----:B------:R-:W-:Y:S01]  /*d660*/  ULDC UR6, c[0x0][0x658] ;  /* 0x0001960000067ab9 */ /* 0x000fe20000000800 */
[----:B------:R-:W-:Y:S01]  /*d670*/  UMOV UR11, 0x1 ;  /* 0x00000001000b7882 */ /* 0x000fe20000000000 */
[----:B------:R-:W-:Y:S01]  /*d680*/  UIADD3 UR4, UR5, -0x1, URZ ;  /* 0xffffffff05047890 */ /* 0x000fe2000fffe03f */
[----:B------:R-:W-:Y:S01]  /*d690*/  IMAD.MOV.U32 R11, RZ, RZ, 0x1 ;  /* 0x00000001ff0b7424 */ /* 0x000fe200078e00ff */
[----:B------:R-:W-:Y:S01]  /*d6a0*/  UMOV UR9, 0xffffffff ;  /* 0xffffffff00097882 */ /* 0x000fe20000000000 */
[----:B------:R-:W-:Y:S01]  /*d6b0*/  USHF.L.U32 UR5, UR11, UR6, URZ ;  /* 0x000000060b057299 */ /* 0x000fe2000800063f */
[----:B------:R-:W-:Y:S01]  /*d6c0*/  IMAD.MOV.U32 R0, RZ, RZ, 0x1 ;  /* 0x00000001ff007424 */ /* 0x000fe200078e00ff */
[----:B------:R-:W-:Y:S01]  /*d6d0*/  USHF.R.S32.HI UR11, URZ, 0x1f, UR10 ;  /* 0x0000001f3f0b7899 */ /* 0x000fe2000801140a */
[----:B------:R-:W-:Y:S01]  /*d6e0*/  IMAD.MOV.U32 R9, RZ, RZ, RZ ;  /* 0x000000ffff097224 */ /* 0x000fe200078e00ff */
[----:B------:R-:W-:Y:S01]  /*d6f0*/  ULDC UR8, c[0x0][0xc] ;  /* 0x0000030000087ab9 */ /* 0x000fe20000000800 */
[----:B------:R-:W-:-:S02]  /*d700*/  USHF.L.U32 UR12, UR9, UR6, URZ ;  /* 0x00000006090c7299 */ /* 0x000fc4000800063f */
[----:B------:R-:W-:Y:S01]  /*d710*/  ULEA.HI UR11, UR11, UR10, URZ, 0x6 ;  /* 0x0000000a0b0b7291 */ /* 0x000fe2000f8f303f */
[----:B------:R-:W-:Y:S01]  /*d720*/  ULDC UR9, c[0x0][0x10] ;  /* 0x0000040000097ab9 */ /* 0x000fe20000000800 */
[----:B------:R-:W-:Y:S01]  /*d730*/  ULDC UR6, c[0x0][0x14] ;  /* 0x0000050000067ab9 */ /* 0x000fe20000000800 */
[----:B------:R-:W-:Y:S02]  /*d740*/  UIMAD.WIDE.U32 UR8, UR8, UR9, URZ ;  /* 0x00000009080872a5 */ /* 0x000fe4000f8e003f */
[----:B------:R-:W-:Y:S02]  /*d750*/  USHF.R.S32.HI UR19, URZ, 0x6, UR11 ;  /* 0x000000063f137899 */ /* 0x000fe4000801140b */
[----:B------:R-:W-:Y:S02]  /*d760*/  UIMAD.WIDE.U32 UR22, UR8, UR6, URZ ;  /* 0x00000006081672a5 */ /* 0x000fe4000f8e003f */
[----:B------:R-:W-:Y:S02]  /*d770*/  UIMAD UR13, UR9, UR6, URZ ;  /* 0x00000006090d72a4 */ /* 0x000fe4000f8e023f */
[----:B------:R-:W-:-:S02]  /*d780*/  ULOP3.LUT UR26, UR7, 0x2, URZ, 0xfc, !UPT ;  /* 0x00000002071a7892 */ /* 0x000fc4000f8efc3f */
[----:B------:R-:W-:Y:S01]  /*d790*/  ULOP3.LUT UR20, URZ, UR12, URZ, 0x33, !UPT ;  /* 0x0000000c3f147292 */ /* 0x000fe2000f8e333f */
[----:B0-----:R-:W-:Y:S01]  /*d7a0*/  LOP3.LUT R8, R8, 0x1, RZ, 0xc0, !PT ;  /* 0x0000000108087812 */ /* 0x001fe200078ec0ff */
[----:B------:R-:W-:Y:S02]  /*d7b0*/  UIADD3 UR13, UR23, UR13, URZ ;  /* 0x0000000d170d7290 */ /* 0x000fe4000fffe03f */
[----:B------:R-:W-:Y:S01]  /*d7c0*/  UIADD3 UR27, UR19, 0x1, URZ ;  /* 0x00000001131b7890 */ /* 0x000fe2000fffe03f */
[----:B------:R-:W-:-:S11]  /*d7d0*/  ULDC.64 UR24, c[0x0][0x198] ;  /* 0x0000660000187ab9 */ /* 0x000fd60000000a00 */
.L_x_283:
[----:B------:R-:W-:-:S03]  /*d7e0*/  UMOV UR6, 0xffffffff ;  /* 0xffffffff00067882 */ /* 0x000fc60000000000 */
[----:B------:R-:W-:Y:S05]  /*d7f0*/  BRA.DIV UR6, `(.L_x_273) ;  /* 0x0000001206a87947 */ /* 0x000fea000b800000 */
[----:B------:R-:W-:-:S13]  /*d800*/  ELECT P0, URZ, PT ;  /* 0x00000000003f782f */ /* 0x000fda0003800000 */
.L_x_300:
[----:B------:R-:W0:Y:S01]  /*d810*/  LDC R2, c[0x0][0x28c] ;  /* 0x0000a300ff027b82 */ /* 0x000e220000000800 */
[----:B------:R-:W-:Y:S01]  /*d820*/  BSSY B1, `(.L_x_274) ;  /* 0x000003b000017945 */ /* 0x000fe20003800000 */
[----:B0-----:R-:W-:-:S13]  /*d830*/  ISETP.LT.OR P0, PT, R2, 0x1, !P0 ;  /* 0x000000010200780c */ /* 0x001fda0004701670 */
[----:B------:R-:W-:Y:S05]  /*d840*/  @P0 BRA `(.L_x_275) ;  /* 0x0000000000e00947 */ /* 0x000fea0003800000 */
[----:B------:R-:W-:Y:S02]  /*d850*/  IMAD R7, R7, 0x2, R8 ;  /* 0x0000000207077824 */ /* 0x000fe400078e0208 */
[----:B------:R-:W-:Y:S02]  /*d860*/  IMAD.SHL.U32 R10, R5, 0x80, RZ ;  /* 0x00000080050a7824 */ /* 0x000fe400078e00ff */
[----:B------:R-:W-:Y:S02]  /*d870*/  IMAD.MOV.U32 R14, RZ, RZ, RZ ;  /* 0x000000ffff0e7224 */ /* 0x000fe400078e00ff */
[----:B------:R-:W-:Y:S02]  /*d880*/  IMAD.U32 R15, RZ, RZ, UR27 ;  /* 0x0000001bff0f7e24 */ /* 0x000fe4000f8e00ff */
[----:B------:R-:W-:Y:S02]  /*d890*/  IMAD.MOV.U32 R2, RZ, RZ, R0 ;  /* 0x000000ffff027224 */ /* 0x000fe400078e0000 */
[----:B------:R-:W-:-:S02]  /*d8a0*/  IMAD.MOV.U32 R3, RZ, RZ, R9 ;  /* 0x000000ffff037224 */ /* 0x000fc400078e0009 */
[----:B------:R-:W-:-:S07]  /*d8b0*/  IMAD R7, R7, 0x70, RZ ;  /* 0x0000007007077824 */ /* 0x000fce00078e02ff */
.L_x_278:
[----:B------:R-:W0:Y:S01]  /*d8c0*/  S2R R5, SR_CgaCtaId ;  /* 0x0000000000057919 */ /* 0x000e220000008800 */
[----:B------:R-:W-:Y:S01]  /*d8d0*/  MOV R4, 0x400 ;  /* 0x0000040000047802 */ /* 0x000fe20000000f00 */
[----:B------:R-:W1:Y:S03]  /*d8e0*/  S2R R16, SR_TID.X ;  /* 0x0000000000107919 */ /* 0x000e660000002100 */
[----:B0-----:R-:W-:Y:S02]  /*d8f0*/  LEA R12, R5, R4, 0x18 ;  /* 0x00000004050c7211 */ /* 0x001fe400078ec0ff */
[----:B------:R-:W-:Y:S02]  /*d900*/  SHF.L.U32 R4, R2, 0x1f, RZ ;  /* 0x0000001f02047819 */ /* 0x000fe400000006ff */
[----:B-1----:R-:W-:Y:S01]  /*d910*/  LOP3.LUT P1, RZ, R16, 0x7f, RZ, 0xc0, !PT ;  /* 0x0000007f10ff7812 */ /* 0x002fe2000782c0ff */
[----:B------:R-:W-:-:S04]  /*d920*/  IMAD R13, R3, 0x8, R12 ;  /* 0x00000008030d7824 */ /* 0x000fc800078e020c */
[----:B------:R-:W0:Y:S08]  /*d930*/  SYNCS.PHASECHK.TRANS64.TRYWAIT P0, [R13+URZ+0x50], R4 ;  /* 0x000050040d0075a7 */ /* 0x000e30000800017f */
[----:B------:R-:W1:Y:S01]  /*d940*/  @!P1 LDC R5, c[0x0][0x500] ;  /* 0x00014000ff059b82 */ /* 0x000e620000000800 */
[----:B0-----:R-:W-:Y:S05]  /*d950*/  @!P0 BRA `(.L_x_276) ;  /* 0x0000001000708947 */ /* 0x001fea0003800000 */
.L_x_301:
[----:B------:R-:W-:Y:S01]  /*d960*/  UPRMT UR6, UR26, 0x9910, URZ ;  /* 0x000099101a067896 */ /* 0x000fe2000800003f */
[----:B-1----:R1:W-:Y:S03]  /*d970*/  @!P1 SYNCS.ARRIVE.TRANS64 RZ, [R13+URZ], R5 ;  /* 0x000000050dff99a7 */ /* 0x0023e6000800003f */
[----:B------:R-:W-:-:S06]  /*d980*/  UISETP.NE.AND UP0, UPT, UR6, 0x2, UPT ;  /* 0x000000020600788c */ /* 0x000fcc000bf05270 */
[----:B------:R-:W-:-:S13]  /*d990*/  PLOP3.LUT P0, PT, PT, PT, UP0, 0x80, 0x0 ;  /* 0x000000000000781c */ /* 0x000fda0003f0f008 */
[----:B-1----:R-:W-:Y:S05]  /*d9a0*/  @P0 BRA `(.L_x_277) ;  /* 0x0000000000040947 */ /* 0x002fea0003800000 */
[----:B------:R-:W-:Y:S01]  /*d9b0*/  BPT.TRAP 0x1 ;  /* 0x000000040000795c */ /* 0x000fe20000300000 */
.L_x_277:
[----:B0-----:R-:W-:Y:S01]  /*d9c0*/  IMAD R4, R3, 0x2, R8 ;  /* 0x0000000203047824 */ /* 0x001fe200078e0208 */
[----:B------:R-:W-:Y:S01]  /*d9d0*/  R2UR UR9, R13 ;  /* 0x000000000d0972ca */ /* 0x000fe200000e0000 */
[--C-:B------:R-:W-:Y:S01]  /*d9e0*/  IMAD R5, R3, 0x2000, R12.reuse ;  /* 0x0000200003057824 */ /* 0x100fe200078e020c */
[----:B------:R-:W-:Y:S01]  /*d9f0*/  UIADD3 UR14, UP0, UR24, 0xf0, URZ ;  /* 0x000000f0180e7890 */ /* 0x000fe2000ff1e03f */
[----:B------:R-:W-:Y:S01]  /*da00*/  IMAD R4, R4, 0x1c00, R12 ;  /* 0x00001c0004047824 */ /* 0x000fe200078e020c */
[----:B------:R-:W-:Y:S01]  /*da10*/  R2UR UR11, R10 ;  /* 0x000000000a0b72ca */ /* 0x000fe200000e0000 */
[----:B------:R-:W-:Y:S01]  /*da20*/  VIADD R15, R15, 0xffffffff ;  /* 0xffffffff0f0f7836 */ /* 0x000fe20000000000 */
[----:B------:R-:W-:Y:S01]  /*da30*/  R2UR UR6, R5 ;  /* 0x00000000050672ca */ /* 0x000fe200000e0000 */
[----:B------:R-:W-:Y:S01]  /*da40*/  UIADD3 UR28, UP1, UR24, 0x1f0, URZ ;  /* 0x000001f0181c7890 */ /* 0x000fe2000ff3e03f */
[----:B------:R-:W-:Y:S01]  /*da50*/  R2UR UR8, R4 ;  /* 0x00000000040872ca */ /* 0x000fe200000e0000 */
[----:B------:R-:W-:Y:S01]  /*da60*/  UIADD3.X UR15, URZ, UR25, URZ, UP0, !UPT ;  /* 0x000000193f0f7290 */ /* 0x000fe200087fe43f */
[----:B------:R-:W-:Y:S01]  /*da70*/  R2UR UR10, R14 ;  /* 0x000000000e0a72ca */ /* 0x000fe200000e0000 */
[----:B------:R-:W-:Y:S01]  /*da80*/  VIADD R3, R3, 0x1 ;  /* 0x0000000103037836 */ /* 0x000fe20000000000 */
[----:B------:R-:W-:Y:S01]  /*da90*/  R2UR UR12, R6 ;  /* 0x00000000060c72ca */ /* 0x000fe200000e0000 */
[----:B------:R-:W-:Y:S01]  /*daa0*/  UIADD3.X UR29, URZ, UR25, URZ, UP1, !UPT ;  /* 0x000000193f1d7290 */ /* 0x000fe20008ffe43f */
[----:B------:R-:W-:Y:S01]  /*dab0*/  R2UR UR21, R7 ;  /* 0x00000000071572ca */ /* 0x000fe200000e0000 */
[----:B------:R-:W-:Y:S01]  /*dac0*/  UMOV UR16, 0x0 ;  /* 0x0000000000107882 */ /* 0x000fe20000000000 */
[----:B------:R-:W-:Y:S01]  /*dad0*/  ISETP.GT.AND P1, PT, R15, 0x1, PT ;  /* 0x000000010f00780c */ /* 0x000fe20003f24270 */
[----:B------:R-:W-:Y:S01]  /*dae0*/  UMOV UR17, 0x10000000 ;  /* 0x1000000000117882 */ /* 0x000fe20000000000 */
[C---:B------:R-:W-:Y:S01]  /*daf0*/  ISETP.NE.AND P0, PT, R3.reuse, 0xa, PT ;  /* 0x0000000a0300780c */ /* 0x040fe20003f05270 */
[----:B------:R-:W-:Y:S01]  /*db00*/  UIADD3 UR6, UR6, 0x180, URZ ;  /* 0x0000018006067890 */ /* 0x000fe2000fffe03f */
[----:B------:R-:W-:Y:S01]  /*db10*/  VIADD R14, R14, 0x40 ;  /* 0x000000400e0e7836 */ /* 0x000fe20000000000 */
[----:B------:R-:W-:Y:S01]  /*db20*/  UIADD3 UR18, UR8, 0x14180, URZ ;  /* 0x0001418008127890 */ /* 0x000fe2000fffe03f */
[----:B------:R-:W-:Y:S01]  /*db30*/  SEL R5, RZ, 0x1, P0 ;  /* 0x00000001ff057807 */ /* 0x000fe20000000000 */
[----:B------:R-:W-:Y:S01]  /*db40*/  UMOV UR30, 0x30000 ;  /* 0x00030000001e7882 */ /* 0x000fe20000000000 */
[----:B------:R-:W-:-:S02]  /*db50*/  SEL R3, R3, RZ, P0 ;  /* 0x000000ff03037207 */ /* 0x000fc40000000000 */
[----:B------:R-:W-:Y:S01]  /*db60*/  UMOV UR8, UR6 ;  /* 0x0000000600087c82 */ /* 0x000fe20008000000 */
[----:B------:R-:W-:Y:S01]  /*db70*/  LOP3.LUT R2, R2, R5, RZ, 0x3c, !PT ;  /* 0x0000000502027212 */ /* 0x000fe200078e3cff */
[----:B------:R0:W-:Y:S02]  /*db80*/  UTMALDG.3D [UR8], [UR14], desc[UR16] ;  /* 0x000010080e0075b4 */ /* 0x0001e40008011000 */
[----:B0-----:R-:W-:Y:S01]  /*db90*/  UMOV UR8, UR18 ;  /* 0x0000001200087c82 */ /* 0x001fe20008000000 */
[----:B------:R-:W-:Y:S02]  /*dba0*/  UMOV UR11, UR21 ;  /* 0x00000015000b7c82 */ /* 0x000fe40008000000 */
[----:B------:R0:W-:Y:S02]  /*dbb0*/  UTMALDG.3D.MULTICAST [UR8], [UR28], UR30, desc[UR16] ;  /* 0x000010081c0073b4 */ /* 0x0001e4000801181e */
[----:B0-----:R-:W-:Y:S05]  /*dbc0*/  @P1 BRA `(.L_x_278) ;  /* 0xfffffffc003c1947 */ /* 0x001fea000383ffff */
.L_x_275:
[----:B------:R-:W-:Y:S05]  /*dbd0*/  BSYNC B1 ;  /* 0x0000000000017941 */ /* 0x000fea0003800000 */
.L_x_274:
[----:B------:R-:W2:Y:S01]  /*dbe0*/  LDL.LU R17, [R1+0x8] ;  /* 0x0000080001117983 */ /* 0x000ea20000300800 */
[----:B------:R-:W-:Y:S01]  /*dbf0*/  LOP3.LUT P1, RZ, R11, 0xff, RZ, 0xc0, !PT ;  /* 0x000000ff0bff7812 */ /* 0x000fe2000782c0ff */
[----:B------:R-:W-:Y:S01]  /*dc00*/  VIADD R4, R9, UR19 ;  /* 0x0000001309047c36 */ /* 0x000fe20008000000 */
[----:B------:R-:W-:Y:S01]  /*dc10*/  ULDC.64 UR8, c[0x0][0x650] ;  /* 0x0001940000087ab9 */ /* 0x000fe20000000a00 */
[----:B------:R-:W3:Y:S01]  /*dc20*/  LDL.LU R16, [R1+0xc] ;  /* 0x00000c0001107983 */ /* 0x000ee20000300800 */
[----:B------:R-:W-:Y:S01]  /*dc30*/  IMAD.U32 R6, RZ, RZ, UR19 ;  /* 0x00000013ff067e24 */ /* 0x000fe2000f8e00ff */
[----:B------:R-:W-:Y:S01]  /*dc40*/  UISETP.GE.U32.AND UP0, UPT, UR19, 0xa, UPT ;  /* 0x0000000a1300788c */ /* 0x000fe2000bf06070 */
[----:B------:R-:W-:Y:S01]  /*dc50*/  ISETP.GT.U32.AND P0, PT, R4, 0x9, PT ;  /* 0x000000090400780c */ /* 0x000fe20003f04070 */
[----:B------:R-:W-:Y:S01]  /*dc60*/  BSSY B1, `(.L_x_279) ;  /* 0x000006d000017945 */ /* 0x000fe20003800000 */
[----:B------:R-:W-:Y:S01]  /*dc70*/  IMAD.MOV.U32 R7, RZ, RZ, -0x1 ;  /* 0xffffffffff077424 */ /* 0x000fe200078e00ff */
[----:B------:R-:W-:-:S02]  /*dc80*/  PRMT R11, RZ, 0x7610, R11 ;  /* 0x00007610ff0b7816 */ /* 0x000fc4000000000b */
[----:B------:R-:W-:Y:S01]  /*dc90*/  ISETP.LT.U32.AND P0, PT, R6, 0xa, P0 ;  /* 0x0000000a0600780c */ /* 0x000fe20000701070 */
[----:B------:R-:W-:Y:S01]  /*dca0*/  IMAD.MOV.U32 R6, RZ, RZ, -0x1 ;  /* 0xffffffffff067424 */ /* 0x000fe200078e00ff */
[----:B------:R-:W0:Y:S01]  /*dcb0*/  @P1 S2R R3, SR_CgaCtaId ;  /* 0x0000000000031919 */ /* 0x000e220000008800 */
[----:B------:R-:W-:Y:S02]  /*dcc0*/  @P1 MOV R2, 0x400 ;  /* 0x0000040000021802 */ /* 0x000fe40000000f00 */
[----:B------:R-:W-:Y:S02]  /*dcd0*/  PLOP3.LUT P2, PT, PT, PT, UP0, 0x80, 0x0 ;  /* 0x000000000000781c */ /* 0x000fe40003f4f008 */
[----:B0-----:R-:W-:Y:S01]  /*dce0*/  @P1 LEA R5, R3, R2, 0x18 ;  /* 0x0000000203051211 */ /* 0x001fe200078ec0ff */
[----:B------:R-:W-:-:S03]  /*dcf0*/  IMAD.WIDE.U32 R2, R4, -0x33333333, RZ ;  /* 0xcccccccd04027825 */ /* 0x000fc600078e00ff */
[----:B------:R0:W-:Y:S01]  /*dd00*/  @P1 SYNCS.ARRIVE.TRANS64.A1T0 RZ, [R5+URZ+0xb8], RZ ;  /* 0x0000b8ff05ff19a7 */ /* 0x0001e2000810003f */
[----:B------:R-:W-:Y:S02]  /*dd10*/  PRMT R2, RZ, 0x7610, R2 ;  /* 0x00007610ff027816 */ /* 0x000fe40000000002 */
[----:B0-----:R-:W-:Y:S02]  /*dd20*/  SHF.R.U32.HI R5, RZ, 0x3, R3 ;  /* 0x00000003ff057819 */ /* 0x001fe40000011603 */
[----:B------:R-:W-:-:S03]  /*dd30*/  SEL R3, RZ, 0x1, !P0 ;  /* 0x00000001ff037807 */ /* 0x000fc60004000000 */
[----:B------:R-:W-:Y:S01]  /*dd40*/  IMAD R9, R5, -0xa, R4 ;  /* 0xfffffff605097824 */ /* 0x000fe200078e0204 */
[----:B------:R-:W-:-:S04]  /*dd50*/  LOP3.LUT R0, R0, R3, RZ, 0x3c, !PT ;  /* 0x0000000300007212 */ /* 0x000fc800078e3cff */
[----:B------:R-:W-:Y:S01]  /*dd60*/  @P2 LOP3.LUT R0, R0, 0x1, R5, 0x78, !PT ;  /* 0x0000000100002812 */ /* 0x000fe200078e7805 */
[----:B------:R-:W-:Y:S01]  /*dd70*/  IMAD.MOV.U32 R5, RZ, RZ, -0x1 ;  /* 0xffffffffff057424 */ /* 0x000fe200078e00ff */
[----:B---3--:R-:W-:-:S04]  /*dd80*/  IADD3 R16, P1, R16, UR22, RZ ;  /* 0x0000001610107c10 */ /* 0x008fc8000ff3e0ff */
[----:B--2---:R-:W-:Y:S01]  /*dd90*/  IADD3.X R17, R17, UR13, RZ, P1, !PT ;  /* 0x0000000d11117c10 */ /* 0x004fe20008ffe4ff */
[----:B------:R0:W-:Y:S01]  /*dda0*/  STL [R1+0xc], R16 ;  /* 0x00000c1001007387 */ /* 0x0001e20000100800 */
[----:B------:R-:W-:-:S03]  /*ddb0*/  ISETP.GE.U32.AND P0, PT, R16, UR8, PT ;  /* 0x0000000810007c0c */ /* 0x000fc6000bf06070 */
[----:B------:R0:W-:Y:S01]  /*ddc0*/  STL [R1+0x8], R17 ;  /* 0x0000081101007387 */ /* 0x0001e20000100800 */
[----:B------:R-:W-:-:S13]  /*ddd0*/  ISETP.GE.U32.AND.EX P0, PT, R17, UR9, PT, P0 ;  /* 0x0000000911007c0c */ /* 0x000fda000bf06100 */
[----:B0-----:R-:W-:Y:S05]  /*dde0*/  @P0 BRA `(.L_x_280) ;  /* 0x0000000400500947 */ /* 0x001fea0003800000 */
[----:B------:R-:W-:Y:S01]  /*ddf0*/  ULDC.64 UR8, c[0x0][0x628] ;  /* 0x00018a0000087ab9 */ /* 0x000fe20000000a00 */
[----:B------:R-:W0:Y:S01]  /*de00*/  S2R R12, SR_CTAID.X ;  /* 0x00000000000c7919 */ /* 0x000e220000002500 */
[----:B------:R-:W-:Y:S01]  /*de10*/  ISETP.NE.U32.AND P0, PT, RZ, UR8, PT ;  /* 0x00000008ff007c0c */ /* 0x000fe2000bf05070 */
[----:B------:R-:W-:Y:S01]  /*de20*/  ULDC UR10, c[0x0][0x630] ;  /* 0x00018c00000a7ab9 */ /* 0x000fe20000000800 */
[----:B------:R-:W-:Y:S01]  /*de30*/  IMAD.MOV.U32 R2, RZ, RZ, R16 ;  /* 0x000000ffff027224 */ /* 0x000fe200078e0010 */
[----:B------:R-:W1:Y:S01]  /*de40*/  S2R R10, SR_CTAID.Y ;  /* 0x00000000000a7919 */ /* 0x000e620000002600 */
[----:B------:R-:W-:Y:S01]  /*de50*/  ISETP.NE.AND.EX P0, PT, RZ, UR9, PT, P0 ;  /* 0x00000009ff007c0c */ /* 0x000fe2000bf05300 */
[----:B------:R-:W-:-:S12]  /*de60*/  IMAD.MOV.U32 R3, RZ, RZ, R17 ;  /* 0x000000ffff037224 */ /* 0x000fd800078e0011 */
[----:B------:R-:W-:Y:S05]  /*de70*/  @!P0 BRA `(.L_x_281) ;  /* 0x0000000000288947 */ /* 0x000fea0003800000 */
[----:B------:R-:W-:Y:S02]  /*de80*/  ULDC UR6, c[0x0][0x634] ;  /* 0x00018d0000067ab9 */ /* 0x000fe40000000800 */
[----:B------:R-:W-:-:S05]  /*de90*/  IADD3 R7, P0, R16, UR6, RZ ;  /* 0x0000000610077c10 */ /* 0x000fca000ff1e0ff */
[----:B------:R-:W-:-:S04]  /*dea0*/  IMAD.X R13, RZ, RZ, R17, P0 ;  /* 0x000000ffff0d7224 */ /* 0x000fc800000e0611 */
[----:B------:R-:W-:-:S04]  /*deb0*/  IMAD.WIDE.U32 R4, R13, UR8, RZ ;  /* 0x000000080d047c25 */ /* 0x000fc8000f8e00ff */
[----:B------:R-:W-:-:S04]  /*dec0*/  IMAD.WIDE.U32 R4, P0, R7, UR9, R4 ;  /* 0x0000000907047c25 */ /* 0x000fc8000f800004 */
[----:B------:R-:W-:-:S04]  /*ded0*/  IMAD.WIDE.U32 R6, R7, UR8, RZ ;  /* 0x0000000807067c25 */ /* 0x000fc8000f8e00ff */
[----:B------:R-:W-:Y:S01]  /*dee0*/  IMAD.X R3, RZ, RZ, RZ, P0 ;  /* 0x000000ffff037224 */ /* 0x000fe200000e06ff */
[----:B------:R-:W-:Y:S01]  /*def0*/  IADD3 RZ, P0, R7, R4, RZ ;  /* 0x0000000407ff7210 */ /* 0x000fe20007f1e0ff */
[----:B------:R-:W-:-:S04]  /*df00*/  IMAD.MOV.U32 R2, RZ, RZ, R5 ;  /* 0x000000ffff027224 */ /* 0x000fc800078e0005 */
[----:B------:R-:W-:-:S08]  /*df10*/  IMAD.WIDE.U32.X R2, R13, UR9, R2, P0 ;  /* 0x000000090d027c25 */ /* 0x000fd000080e0402 */
.L_x_281:
[--C-:B------:R-:W-:Y:S01]  /*df20*/  SHF.R.U64 R6, R2, UR10, R3.reuse ;  /* 0x0000000a02067c19 */ /* 0x100fe20008001203 */
[----:B------:R-:W-:Y:S01]  /*df30*/  ULDC.64 UR8, c[0x0][0x620] ;  /* 0x0001880000087ab9 */ /* 0x000fe20000000a00 */
[----:B------:R-:W-:Y:S01]  /*df40*/  SHF.R.U32.HI R2, RZ, UR10, R3 ;  /* 0x0000000aff027c19 */ /* 0x000fe20008011603 */
[----:B------:R-:W-:Y:S01]  /*df50*/  IMAD.MOV.U32 R3, RZ, RZ, R17 ;  /* 0x000000ffff037224 */ /* 0x000fe200078e0011 */
[----:B------:R-:W-:Y:S01]  /*df60*/  IADD3 R5, P0, RZ, -R6, RZ ;  /* 0x80000006ff057210 */ /* 0x000fe20007f1e0ff */
[----:B------:R-:W-:Y:S01]  /*df70*/  ULDC UR6, c[0x0][0x150] ;  /* 0x0000540000067ab9 */ /* 0x000fe20000000800 */
[----:B0-----:R-:W-:Y:S01]  /*df80*/  I2FP.F32.U32 R7, R12 ;  /* 0x0000000c00077245 */ /* 0x001fe20000201000 */
[----:B------:R-:W0:Y:S01]  /*df90*/  LDC R19, c[0x0][0x144] ;  /* 0x00005100ff137b82 */ /* 0x000e220000000800 */
[----:B------:R-:W-:Y:S01]  /*dfa0*/  ULDC.64 UR10, c[0x0][0x640] ;  /* 0x00019000000a7ab9 */ /* 0x000fe20000000a00 */
[----:B------:R-:W-:Y:S01]  /*dfb0*/  IMAD.X R2, RZ, RZ, ~R2, P0 ;  /* 0x000000ffff027224 */ /* 0x000fe200000e0e02 */
[----:B------:R-:W-:-:S03]  /*dfc0*/  ISETP.NE.U32.AND P0, PT, RZ, UR10, PT ;  /* 0x0000000aff007c0c */ /* 0x000fc6000bf05070 */
[----:B------:R-:W-:Y:S01]  /*dfd0*/  IMAD R4, R2, UR8, RZ ;  /* 0x0000000802047c24 */ /* 0x000fe2000f8e02ff */
[----:B------:R-:W-:Y:S01]  /*dfe0*/  ISETP.NE.AND.EX P0, PT, RZ, UR11, PT, P0 ;  /* 0x0000000bff007c0c */ /* 0x000fe2000bf05300 */
[----:B------:R-:W-:Y:S01]  /*dff0*/  IMAD.MOV.U32 R2, RZ, RZ, R16 ;  /* 0x000000ffff027224 */ /* 0x000fe200078e0010 */
[----:B------:R-:W2:Y:S03]  /*e000*/  LDC R13, c[0x0][0x148] ;  /* 0x00005200ff0d7b82 */ /* 0x000ea60000000800 */
[----:B------:R-:W-:Y:S01]  /*e010*/  IMAD.WIDE.U32 R2, R5, UR8, R2 ;  /* 0x0000000805027c25 */ /* 0x000fe2000f8e0002 */
[----:B------:R-:W-:-:S03]  /*e020*/  ULDC UR8, c[0x0][0x154] ;  /* 0x0000550000087ab9 */ /* 0x000fc60000000800 */
[----:B------:R-:W-:Y:S02]  /*e030*/  IMAD R5, R5, UR9, R4 ;  /* 0x0000000905057c24 */ /* 0x000fe4000f8e0204 */
[----:B------:R-:W-:Y:S01]  /*e040*/  FMUL R4, R7, UR6 ;  /* 0x0000000607047c20 */ /* 0x000fe20008400000 */
[----:B------:R-:W-:Y:S01]  /*e050*/  ULDC UR6, c[0x0][0x618] ;  /* 0x0001860000067ab9 */ /* 0x000fe20000000800 */
[----:B------:R-:W-:Y:S01]  /*e060*/  ULDC UR9, c[0x0][0x608] ;  /* 0x0001820000097ab9 */ /* 0x000fe20000000800 */
[----:B------:R-:W-:-:S03]  /*e070*/  IMAD.IADD R3, R3, 0x1, R5 ;  /* 0x0000000103037824 */ /* 0x000fc600078e0205 */
[----:B------:R-:W3:Y:S02]  /*e080*/  F2I.U32.TRUNC.NTZ R4, R4 ;  /* 0x0000000400047305 */ /* 0x000ee4000020f000 */
[----:B------:R-:W-:Y:S02]  /*e090*/  SHF.R.U64 R7, R2, UR6, R3 ;  /* 0x0000000602077c19 */ /* 0x000fe40008001203 */
[----:B-1----:R-:W-:-:S05]  /*e0a0*/  I2FP.F32.U32 R2, R10 ;  /* 0x0000000a00027245 */ /* 0x002fca0000201000 */
[----:B------:R-:W-:Y:S01]  /*e0b0*/  FMUL R5, R2, UR8 ;  /* 0x0000000802057c20 */ /* 0x000fe20008400000 */
[----:B------:R-:W-:Y:S01]  /*e0c0*/  SHF.R.U32.HI R2, RZ, UR6, R3 ;  /* 0x00000006ff027c19 */ /* 0x000fe20008011603 */
[----:B------:R-:W-:Y:S02]  /*e0d0*/  ULDC UR6, c[0x0][0x658] ;  /* 0x0001960000067ab9 */ /* 0x000fe40000000800 */
[----:B------:R1:W4:Y:S01]  /*e0e0*/  F2I.U32.TRUNC.NTZ R16, R5 ;  /* 0x0000000500107305 */ /* 0x000322000020f000 */
[----:B------:R-:W-:Y:S01]  /*e0f0*/  SHF.R.U64 R15, R7, UR9, R2 ;  /* 0x00000009070f7c19 */ /* 0x000fe20008001202 */
[----:B---3--:R-:W-:Y:S01]  /*e100*/  IMAD.MOV R4, RZ, RZ, -R4 ;  /* 0x000000ffff047224 */ /* 0x008fe200078e0a04 */
[----:B------:R-:W-:-:S03]  /*e110*/  SHF.R.U32.HI R2, RZ, UR9, R2 ;  /* 0x00000009ff027c19 */ /* 0x000fc60008011602 */
[----:B0-----:R-:W-:Y:S01]  /*e120*/  IMAD R12, R19, R4, R12 ;  /* 0x00000004130c7224 */ /* 0x001fe200078e020c */
[--C-:B------:R-:W-:Y:S02]  /*e130*/  SHF.R.U64 R14, R15, UR6, R2.reuse ;  /* 0x000000060f0e7c19 */ /* 0x100fe40008001202 */
[----:B------:R-:W-:-:S03]  /*e140*/  SHF.R.U32.HI R17, RZ, UR6, R2 ;  /* 0x00000006ff117c19 */ /* 0x000fc60008011602 */
[----:B------:R-:W-:Y:S02]  /*e150*/  IMAD.MOV.U32 R2, RZ, RZ, R14 ;  /* 0x000000ffff027224 */ /* 0x000fe400078e000e */
[----:B------:R-:W-:Y:S01]  /*e160*/  IMAD.MOV.U32 R3, RZ, RZ, R17 ;  /* 0x000000ffff037224 */ /* 0x000fe200078e0011 */
[----:B-12-4-:R-:W-:Y:S06]  /*e170*/  @!P0 BRA `(.L_x_282) ;  /* 0x0000000000288947 */ /* 0x016fec0003800000 */
[----:B------:R-:W-:Y:S02]  /*e180*/  ULDC UR6, c[0x0][0x64c] ;  /* 0x0001930000067ab9 */ /* 0x000fe40000000800 */
[----:B------:R-:W-:-:S05]  /*e190*/  IADD3 R3, P0, R14, UR6, RZ ;  /* 0x000000060e037c10 */ /* 0x000fca000ff1e0ff */
[----:B------:R-:W-:-:S04]  /*e1a0*/  IMAD.X R17, RZ, RZ, R17, P0 ;  /* 0x000000ffff117224 */ /* 0x000fc800000e0611 */
[----:B------:R-:W-:-:S04]  /*e1b0*/  IMAD.WIDE.U32 R4, R17, UR10, RZ ;  /* 0x0000000a11047c25 */ /* 0x000fc8000f8e00ff */
[----:B------:R-:W-:-:S04]  /*e1c0*/  IMAD.WIDE.U32 R4, P0, R3, UR11, R4 ;  /* 0x0000000b03047c25 */ /* 0x000fc8000f800004 */
[----:B------:R-:W-:-:S04]  /*e1d0*/  IMAD.WIDE.U32 R2, R3, UR10, RZ ;  /* 0x0000000a03027c25 */ /* 0x000fc8000f8e00ff */
[----:B------:R-:W-:Y:S01]  /*e1e0*/  IMAD.MOV.U32 R2, RZ, RZ, R5 ;  /* 0x000000ffff027224 */ /* 0x000fe200078e0005 */
[----:B------:R-:W-:Y:S01]  /*e1f0*/  IADD3 RZ, P1, R3, R4, RZ ;  /* 0x0000000403ff7210 */ /* 0x000fe20007f3e0ff */
[----:B------:R-:W-:-:S04]  /*e200*/  IMAD.X R3, RZ, RZ, RZ, P0 ;  /* 0x000000ffff037224 */ /* 0x000fc800000e06ff */
[----:B------:R-:W-:-:S08]  /*e210*/  IMAD.WIDE.U32.X R2, R17, UR11, R2, P1 ;  /* 0x0000000b11027c25 */ /* 0x000fd000088e0402 */
.L_x_282:
[----:B------:R-:W-:Y:S01]  /*e220*/  ULDC UR6, c[0x0][0x648] ;  /* 0x0001920000067ab9 */ /* 0x000fe20000000800 */
[----:B------:R-:W-:Y:S01]  /*e230*/  LOP3.LUT R15, R15, UR20, RZ, 0xc0, !PT ;  /* 0x000000140f0f7c12 */ /* 0x000fe2000f8ec0ff */
[----:B------:R-:W-:Y:S01]  /*e240*/  IMAD.MOV R16, RZ, RZ, -R16 ;  /* 0x000000ffff107224 */ /* 0x000fe200078e0a10 */
[----:B------:R-:W-:Y:S01]  /*e250*/  SHF.R.U64 R2, R2, UR6, R3 ;  /* 0x0000000602027c19 */ /* 0x000fe20008001203 */
[----:B------:R-:W-:Y:S01]  /*e260*/  ULDC UR6, c[0x0][0x638] ;  /* 0x00018e0000067ab9 */ /* 0x000fe20000000800 */
[----:B------:R-:W-:Y:S01]  /*e270*/  LOP3.LUT R7, R7, UR4, RZ, 0xc0, !PT ;  /* 0x0000000407077c12 */ /* 0x000fe2000f8ec0ff */
[----:B------:R-:W-:Y:S01]  /*e280*/  @P3 IMAD R12, R13, R16, R10 ;  /* 0x000000100d0c3224 */ /* 0x000fe200078e020a */
[----:B------:R-:W-:Y:S01]  /*e290*/  ULDC UR8, c[0x0][0x610] ;  /* 0x0001840000087ab9 */ /* 0x000fe20000000800 */
[----:B------:R-:W-:Y:S02]  /*e2a0*/  IMAD.MOV R3, RZ, RZ, -R2 ;  /* 0x000000ffff037224 */ /* 0x000fe400078e0a02 */
[----:B------:R-:W-:-:S02]  /*e2b0*/  IMAD R5, R2, UR5, R15 ;  /* 0x0000000502057c24 */ /* 0x000fc4000f8e020f */
[----:B------:R-:W-:Y:S01]  /*e2c0*/  IMAD R14, R3, UR6, R14 ;  /* 0x00000006030e7c24 */ /* 0x000fe2000f8e020e */
[----:B------:R-:W-:Y:S01]  /*e2d0*/  ULDC UR6, c[0x0][0x600] ;  /* 0x0001800000067ab9 */ /* 0x000fe20000000800 */
[----:B------:R-:W-:Y:S02]  /*e2e0*/  IMAD R5, R5, UR8, R12 ;  /* 0x0000000805057c24 */ /* 0x000fe4000f8e020c */
[----:B------:R-:W-:Y:S02]  /*e2f0*/  IMAD R14, R14, UR6, R7 ;  /* 0x000000060e0e7c24 */ /* 0x000fe4000f8e0207 */
[----:B------:R-:W-:-:S03]  /*e300*/  IMAD.MOV.U32 R2, RZ, RZ, 0x1 ;  /* 0x00000001ff027424 */ /* 0x000fc600078e00ff */
[----:B------:R-:W-:Y:S02]  /*e310*/  SEL R7, R14, R5, !P3 ;  /* 0x000000050e077207 */ /* 0x000fe40005800000 */
[----:B------:R-:W-:-:S07]  /*e320*/  SEL R5, R5, R14, !P3 ;  /* 0x0000000e05057207 */ /* 0x000fce0005800000 */
.L_x_280:
[----:B------:R-:W-:Y:S05]  /*e330*/  BSYNC B1 ;  /* 0x0000000000017941 */ /* 0x000fea0003800000 */
.L_x_279:
[----:B------:R-:W-:-:S13]  /*e340*/  LOP3.LUT P0, RZ, R2, 0xff, RZ, 0xc0, !PT ;  /* 0x000000ff02ff7812 */ /* 0x000fda000780c0ff */
[----:B------:R-:W-:Y:S05]  /*e350*/  @P0 BRA `(.L_x_283) ;  /* 0xfffffff400200947 */ /* 0x000fea000383ffff */
[----:B------:R-:W-:Y:S05]  /*e360*/  BSYNC B0 ;  /* 0x0000000000007941 */ /* 0x000fea0003800000 */
.L_x_272:
[----:B------:R-:W-:-:S03]  /*e370*/  UMOV UR6, 0xffffffff ;  /* 0xffffffff00067882 */ /* 0x000fc60000000000 */
[----:B------:R-:W-:Y:S05]  /*e380*/  BRA.DIV UR6, `(.L_x_284) ;  /* 0x0000000606f87947 */ /* 0x000fea000b800000 */
[----:B------:R-:W-:-:S13]  /*e390*/  ELECT P0, URZ, PT ;  /* 0x00000000003f782f */ /* 0x000fda0003800000 */
.L_x_304:
[----:B------:R-:W-:Y:S04]  /*e3a0*/  BSSY B0, `(.L_x_285) ;  /* 0x0000062000007945 */ /* 0x000fe80003800000 */
[----:B------:R-:W-:Y:S05]  /*e3b0*/  @!P0 BRA `(.L_x_286) ;  /* 0x0000000400808947 */ /* 0x000fea0003800000 */
[----:B------:R-:W-:-:S04]  /*e3c0*/  ULOP3.LUT UR6, UR7, 0x2, URZ, 0xfc, !UPT ;  /* 0x0000000207067892 */ /* 0x000fc8000f8efc3f */
[----:B------:R-:W-:-:S06]  /*e3d0*/  UISETP.NE.AND UP0, UPT, UR6, 0x3, UPT ;  /* 0x000000030600788c */ /* 0x000fcc000bf05270 */
[----:B------:R-:W-:-:S13]  /*e3e0*/  PLOP3.LUT P0, PT, PT, PT, UP0, 0x80, 0x0 ;  /* 0x000000000000781c */ /* 0x000fda0003f0f008 */
[----:B------:R-:W-:Y:S05]  /*e3f0*/  @!P0 BRA `(.L_x_287) ;  /* 0x0000000000048947 */ /* 0x000fea0003800000 */
[----:B------:R-:W-:Y:S01]  /*e400*/  BPT.TRAP 0x1 ;  /* 0x000000040000795c */ /* 0x000fe20000300000 */
.L_x_287:
[----:B------:R-:W0:Y:S01]  /*e410*/  S2R R3, SR_CgaCtaId ;  /* 0x0000000000037919 */ /* 0x000e220000008800 */
[----:B------:R-:W-:Y:S02]  /*e420*/  MOV R2, 0x400 ;  /* 0x0000040000027802 */ /* 0x000fe40000000f00 */
[----:B------:R-:W-:Y:S02]  /*e430*/  SHF.L.U32 R4, R0, 0x1f, RZ ;  /* 0x0000001f00047819 */ /* 0x000fe400000006ff */
[----:B0-----:R-:W-:-:S05]  /*e440*/  LEA R2, R3, R2, 0x18 ;  /* 0x0000000203027211 */ /* 0x001fca00078ec0ff */
[----:B------:R-:W-:-:S04]  /*e450*/  VIADD R2, R2, 0x50 ;  /* 0x0000005002027836 */ /* 0x000fc80000000000 */
[C---:B------:R-:W-:Y:S02]  /*e460*/  IMAD R7, R9.reuse, 0x8, R2 ;  /* 0x0000000809077824 */ /* 0x040fe400078e0202 */
[----:B------:R-:W-:Y:S02]  /*e470*/  VIADD R9, R9, 0x1 ;  /* 0x0000000109097836 */ /* 0x000fe40000000000 */
[----:B------:R-:W0:Y:S03]  /*e480*/  SYNCS.PHASECHK.TRANS64.TRYWAIT P0, [R7+URZ], R4 ;  /* 0x00000004070075a7 */ /* 0x000e26000800017f */
[----:B------:R-:W-:-:S04]  /*e490*/  ISETP.NE.AND P1, PT, R9, 0xa, PT ;  /* 0x0000000a0900780c */ /* 0x000fc80003f25270 */
[----:B------:R-:W-:Y:S02]  /*e4a0*/  SEL R3, RZ, 0x1, P1 ;  /* 0x00000001ff037807 */ /* 0x000fe40000800000 */
[----:B------:R-:W-:Y:S02]  /*e4b0*/  SEL R9, R9, RZ, P1 ;  /* 0x000000ff09097207 */ /* 0x000fe40000800000 */
[----:B------:R-:W-:-:S03]  /*e4c0*/  LOP3.LUT R6, R0, R3, RZ, 0x3c, !PT ;  /* 0x0000000300067212 */ /* 0x000fc600078e3cff */
[----:B------:R-:W-:Y:S01]  /*e4d0*/  IMAD R8, R9, 0x8, R2 ;  /* 0x0000000809087824 */ /* 0x000fe200078e0202 */
[----:B------:R-:W-:Y:S01]  /*e4e0*/  SHF.L.U32 R5, R6, 0x1f, RZ ;  /* 0x0000001f06057819 */ /* 0x000fe200000006ff */
[----:B0-----:R-:W-:Y:S06]  /*e4f0*/  @!P0 BRA `(.L_x_288) ;  /* 0x0000000400bc8947 */ /* 0x001fec0003800000 */
.L_x_305:
[----:B------:R-:W1:Y:S01]  /*e500*/  SYNCS.PHASECHK.TRANS64.TRYWAIT P0, [R8+URZ], R5 ;  /* 0x00000005080075a7 */ /* 0x000e62000800017f */
[----:B------:R-:W-:-:S05]  /*e510*/  VIADD R0, R9, 0x1 ;  /* 0x0000000109007836 */ /* 0x000fca0000000000 */
[----:B------:R-:W-:-:S04]  /*e520*/  ISETP.NE.AND P1, PT, R0, 0xa, PT ;  /* 0x0000000a0000780c */ /* 0x000fc80003f25270 */
[----:B------:R-:W-:Y:S02]  /*e530*/  SEL R3, RZ, 0x1, P1 ;  /* 0x00000001ff037807 */ /* 0x000fe40000800000 */
[----:B0-----:R-:W-:Y:S02]  /*e540*/  SEL R7, R0, RZ, P1 ;  /* 0x000000ff00077207 */ /* 0x001fe40000800000 */
[----:B------:R-:W-:-:S03]  /*e550*/  LOP3.LUT R6, R6, R3, RZ, 0x3c, !PT ;  /* 0x0000000306067212 */ /* 0x000fc600078e3cff */
[----:B------:R-:W-:Y:S01]  /*e560*/  IMAD R9, R7, 0x8, R2 ;  /* 0x0000000807097824 */ /* 0x000fe200078e0202 */
[----:B------:R-:W-:Y:S01]  /*e570*/  SHF.L.U32 R4, R6, 0x1f, RZ ;  /* 0x0000001f06047819 */ /* 0x000fe200000006ff */
[----:B-1----:R-:W-:Y:S06]  /*e580*/  @!P0 BRA `(.L_x_289) ;  /* 0x0000000400ac8947 */ /* 0x002fec0003800000 */
.L_x_306:
[----:B------:R-:W1:Y:S01]  /*e590*/  SYNCS.PHASECHK.TRANS64.TRYWAIT P0, [R9+URZ], R4 ;  /* 0x00000004090075a7 */ /* 0x000e62000800017f */
[----:B------:R-:W-:-:S05]  /*e5a0*/  VIADD R0, R7, 0x1 ;  /* 0x0000000107007836 */ /* 0x000fca0000000000 */
[----:B------:R-:W-:-:S04]  /*e5b0*/  ISETP.NE.AND P1, PT, R0, 0xa, PT ;  /* 0x0000000a0000780c */ /* 0x000fc80003f25270 */
[----:B------:R-:W-:Y:S02]  /*e5c0*/  SEL R3, RZ, 0x1, P1 ;  /* 0x00000001ff037807 */ /* 0x000fe40000800000 */
[----:B------:R-:W-:Y:S02]  /*e5d0*/  SEL R7, R0, RZ, P1 ;  /* 0x000000ff00077207 */ /* 0x000fe40000800000 */
[----:B------:R-:W-:-:S03]  /*e5e0*/  LOP3.LUT R6, R6, R3, RZ, 0x3c, !PT ;  /* 0x0000000306067212 */ /* 0x000fc600078e3cff */
[----:B0-----:R-:W-:Y:S01]  /*e5f0*/  IMAD R8, R7, 0x8, R2 ;  /* 0x0000000807087824 */ /* 0x001fe200078e0202 */
[----:B------:R-:W-:Y:S01]  /*e600*/  SHF.L.U32 R5, R6, 0x1f, RZ ;  /* 0x0000001f06057819 */ /* 0x000fe200000006ff */
[----:B-1----:R-:W-:Y:S06]  /*e610*/  @!P0 BRA `(.L_x_290) ;  /* 0x00000004009c8947 */ /* 0x002fec0003800000 */
.L_x_307:
        /* <DEDUP_REMOVED lines=9> */
.L_x_308:
        /* <DEDUP_REMOVED lines=9> */
.L_x_309:
        /* <DEDUP_REMOVED lines=9> */
.L_x_310:
        /* <DEDUP_REMOVED lines=9> */
.L_x_311:
[----:B------:R-:W1:Y:S01]  /*e860*/  SYNCS.PHASECHK.TRANS64.TRYWAIT P0, [R8+URZ], R5 ;  /* 0x00000005080075a7 */ /* 0x000e62000800017f */
[----:B------:R-:W-:-:S05]  /*e870*/  VIADD R0, R7, 0x1 ;  /* 0x0000000107007836 */ /* 0x000fca0000000000 */
[----:B------:R-:W-:-:S04]  /*e880*/  ISETP.NE.AND P1, PT, R0, 0xa, PT ;  /* 0x0000000a0000780c */ /* 0x000fc80003f25270 */
[----:B------:R-:W-:Y:S02]  /*e890*/  SEL R3, RZ, 0x1, P1 ;  /* 0x00000001ff037807 */ /* 0x000fe40000800000 */
[----:B------:R-:W-:Y:S02]  /*e8a0*/  SEL R7, R0, RZ, P1 ;  /* 0x000000ff00077207 */ /* 0x000fe40000800000 */
[----:B0-----:R-:W-:-:S03]  /*e8b0*/  LOP3.LUT R9, R6, R3, RZ, 0x3c, !PT ;  /* 0x0000000306097212 */ /* 0x001fc600078e3cff */
[----:B------:R-:W-:Y:S01]  /*e8c0*/  IMAD R11, R7, 0x8, R2 ;  /* 0x00000008070b7824 */ /* 0x000fe200078e0202 */
[----:B------:R-:W-:Y:S01]  /*e8d0*/  SHF.L.U32 R6, R9, 0x1f, RZ ;  /* 0x0000001f09067819 */ /* 0x000fe200000006ff */
[----:B-1----:R-:W-:Y:S06]  /*e8e0*/  @!P0 BRA `(.L_x_295) ;  /* 0x00000004004c8947 */ /* 0x002fec0003800000 */
.L_x_312:
[----:B------:R-:W1:Y:S01]  /*e8f0*/  SYNCS.PHASECHK.TRANS64.TRYWAIT P0, [R11+URZ], R6 ;  /* 0x000000060b0075a7 */ /* 0x000e62000800017f */
[----:B------:R-:W-:-:S05]  /*e900*/  VIADD R0, R7, 0x1 ;  /* 0x0000000107007836 */ /* 0x000fca0000000000 */
[----:B------:R-:W-:-:S04]  /*e910*/  ISETP.NE.AND P1, PT, R0, 0xa, PT ;  /* 0x0000000a0000780c */ /* 0x000fc80003f25270 */
[----:B------:R-:W-:Y:S02]  /*e920*/  SEL R4, RZ, 0x1, P1 ;  /* 0x00000001ff047807 */ /* 0x000fe40000800000 */
[----:B------:R-:W-:Y:S02]  /*e930*/  SEL R3, R0, RZ, P1 ;  /* 0x000000ff00037207 */ /* 0x000fe40000800000 */
[----:B------:R-:W-:Y:S01]  /*e940*/  LOP3.LUT R0, R9, R4, RZ, 0x3c, !PT ;  /* 0x0000000409007212 */ /* 0x000fe200078e3cff */
[----:B-1----:R-:W-:Y:S06]  /*e950*/  @!P0 BRA `(.L_x_296) ;  /* 0x0000000400448947 */ /* 0x002fec0003800000 */
.L_x_313:
[----:B------:R-:W-:Y:S01]  /*e960*/  IMAD R3, R3, 0x8, R2 ;  /* 0x0000000803037824 */ /* 0x000fe200078e0202 */
[----:B------:R-:W-:-:S07]  /*e970*/  SHF.L.U32 R0, R0, 0x1f, RZ ;  /* 0x0000001f00007819 */ /* 0x000fce00000006ff */
.L_x_297:
[----:B--2---:R2:W3:Y:S02]  /*e980*/  SYNCS.PHASECHK.TRANS64.TRYWAIT P0, [R3+URZ], R0 ;  /* 0x00000000030075a7 */ /* 0x0044e4000800017f */
[----:B---3--:R-:W-:Y:S05]  /*e990*/  @!P0 NANOSLEEP.SYNCS 0x989680 ;  /* 0x009896800000895d */ /* 0x008fea0003900000 */
[----:B------:R-:W3:Y:S02]  /*e9a0*/  @!P0 SYNCS.PHASECHK.TRANS64 P0, [R3+URZ], R0 ;  /* 0x00000000030085a7 */ /* 0x000ee4000800007f */
[----:B---3--:R-:W-:Y:S05]  /*e9b0*/  @!P0 BRA `(.L_x_297) ;  /* 0xfffffffc00f08947 */ /* 0x008fea000383ffff */
.L_x_286:
[----:B------:R-:W-:Y:S05]  /*e9c0*/  BSYNC B0 ;  /* 0x0000000000007941 */ /* 0x000fea0003800000 */
.L_x_285:
[----:B------:R-:W-:Y:S05]  /*e9d0*/  EXIT ;  /* 0x000000000000794d */ /* 0x000fea0003800000 */
.L_x_22:
[----:B-1----:R-:W-:-:S04]  /*e9e0*/  IMAD.U32 R3, RZ, RZ, UR12 ;  /* 0x0000000cff037e24 */ /* 0x002fc8000f8e00ff */
[----:B------:R1:W2:Y:S03]  /*e9f0*/  SYNCS.PHASECHK.TRANS64.TRYWAIT P0, [R3+URZ], R0 ;  /* 0x00000000030075a7 */ /* 0x0002a6000800017f */
[----:B--2---:R-:W-:Y:S05]  /*ea00*/  @!P0 NANOSLEEP.SYNCS 0x989680 ;  /* 0x009896800000895d */ /* 0x004fea0003900000 */
[----:B------:R-:W2:Y:S02]  /*ea10*/  @!P0 SYNCS.PHASECHK.TRANS64 P0, [R3+URZ], R0 ;  /* 0x00000000030085a7 */ /* 0x000ea4000800007f */
[----:B--2---:R-:W-:Y:S05]  /*ea20*/  @!P0 BRA `(.L_x_22) ;  /* 0xfffffffc00ec8947 */ /* 0x004fea000383ffff */
[----:B------:R-:W-:Y:S05]  /*ea30*/  BRA `(.L_x_21) ;  /* 0xffffff3000c47947 */ /* 0x000fea000383ffff */
.L_x_28:
[----:B-1----:R-:W-:-:S04]  /*ea40*/  IMAD.U32 R228, RZ, RZ, UR18 ;  /* 0x00000012ffe47e24 */ /* 0x002fc8000f8e00ff */
[----:B------:R1:W2:Y:S03]  /*ea50*/  SYNCS.PHASECHK.TRANS64.TRYWAIT P0, [R228+URZ], R227 ;  /* 0x000000e3e40075a7 */ /* 0x0002a6000800017f */
[----:B--2---:R-:W-:Y:S05]  /*ea60*/  @!P0 NANOSLEEP.SYNCS 0x989680 ;  /* 0x009896800000895d */ /* 0x004fea0003900000 */
[----:B------:R-:W2:Y:S02]  /*ea70*/  @!P0 SYNCS.PHASECHK.TRANS64 P0, [R228+URZ], R227 ;  /* 0x000000e3e40085a7 */ /* 0x000ea4000800007f */
[----:B--2---:R-:W-:Y:S05]  /*ea80*/  @!P0 BRA `(.L_x_28) ;  /* 0xfffffffc00ec8947 */ /* 0x004fea000383ffff */
[----:B------:R-:W-:Y:S05]  /*ea90*/  BRA `(.L_x_27) ;  /* 0xffffff4000ec7947 */ /* 0x000fea000383ffff */
.L_x_273:
[----:B------:R-:W-:Y:S01]  /*eaa0*/  BSSY B1, `(.L_x_298) ;  /* 0x0000006000017945 */ /* 0x000fe20003800000 */
[----:B------:R-:W-:-:S07]  /*eab0*/  IMAD.MOV.U32 R2, RZ, RZ, -0x1 ;  /* 0xffffffffff027424 */ /* 0x000fce00078e00ff */
[----:B------:R-:W-:Y:S05]  /*eac0*/  WARPSYNC.COLLECTIVE R2, `(.L_x_299) ;  /* 0x00000000020c7348 */ /* 0x000fea0003c00000 */
[----:B------:R-:W-:Y:S02]  /*ead0*/  ELECT P0, UR62, PT ;  /* 0x00000000003e782f */ /* 0x000fe40003800000 */
[----:B------:R-:W-:Y:S01]  /*eae0*/  MOV R2, UR62 ;  /* 0x0000003e00027c02 */ /* 0x000fe20008000f00 */
[----:B------:R-:W-:Y:S10]  /*eaf0*/  ENDCOLLECTIVE ;  /* 0x000000000000791b */ /* 0x000ff40003800000 */
.L_x_299:
[----:B------:R-:W-:Y:S05]  /*eb00*/  BSYNC B1 ;  /* 0x0000000000017941 */ /* 0x000fea0003800000 */
.L_x_298:
[----:B------:R-:W-:Y:S05]  /*eb10*/  BRA `(.L_x_300) ;  /* 0xffffffec003c7947 */ /* 0x000fea000383ffff */
.L_x_276:
[----:B0-----:R0:W2:Y:S02]  /*eb20*/  SYNCS.PHASECHK.TRANS64.TRYWAIT P0, [R13+URZ+0x50], R4 ;  /* 0x000050040d0075a7 */ /* 0x0010a4000800017f */
[----:B--2---:R-:W-:Y:S05]  /*eb30*/  @!P0 NANOSLEEP.SYNCS 0x989680 ;  /* 0x009896800000895d */ /* 0x004fea0003900000 */
[----:B------:R-:W2:Y:S02]  /*eb40*/  @!P0 SYNCS.PHASECHK.TRANS64 P0, [R13+URZ+0x50], R4 ;  /* 0x000050040d0085a7 */ /* 0x000ea4000800007f */
[----:B--2---:R-:W-:Y:S05]  /*eb50*/  @!P0 BRA `(.L_x_276) ;  /* 0xfffffffc00f08947 */ /* 0x004fea000383ffff */
[----:B------:R-:W-:Y:S05]  /*eb60*/  BRA `(.L_x_301) ;  /* 0xffffffec007c7947 */ /* 0x000fea000383ffff */
.L_x_284:
[----:B------:R-:W-:Y:S01]  /*eb70*/  BSSY B0, `(.L_x_302) ;  /* 0x0000006000007945 */ /* 0x000fe20003800000 */
[----:B------:R-:W-:-:S07]  /*eb80*/  IMAD.MOV.U32 R2, RZ, RZ, -0x1 ;  /* 0xffffffffff027424 */ /* 0x000fce00078e00ff */
[----:B------:R-:W-:Y:S05]  /*eb90*/  WARPSYNC.COLLECTIVE R2, `(.L_x_303) ;  /* 0x00000000020c7348 */ /* 0x000fea0003c00000 */
[----:B------:R-:W-:Y:S02]  /*eba0*/  ELECT P0, UR62, PT ;  /* 0x00000000003e782f */ /* 0x000fe40003800000 */
[----:B------:R-:W-:Y:S01]  /*ebb0*/  MOV R2, UR62 ;  /* 0x0000003e00027c02 */ /* 0x000fe20008000f00 */
[----:B------:R-:W-:Y:S10]  /*ebc0*/  ENDCOLLECTIVE ;  /* 0x000000000000791b */ /* 0x000ff40003800000 */
.L_x_303:
[----:B------:R-:W-:Y:S05]  /*ebd0*/  BSYNC B0 ;  /* 0x0000000000007941 */ /* 0x000fea0003800000 */
.L_x_302:
[----:B------:R-:W-:Y:S05]  /*ebe0*/  BRA `(.L_x_304) ;  /* 0xfffffff400ec7947 */ /* 0x000fea000383ffff */
.L_x_288:
[----:B0-----:R0:W1:Y:S02]  /*ebf0*/  SYNCS.PHASECHK.TRANS64.TRYWAIT P0, [R7+URZ], R4 ;  /* 0x00000004070075a7 */ /* 0x001064000800017f */
[----:B-1----:R-:W-:Y:S05]  /*ec00*/  @!P0 NANOSLEEP.SYNCS 0x989680 ;  /* 0x009896800000895d */ /* 0x002fea0003900000 */
[----:B------:R-:W1:Y:S02]  /*ec10*/  @!P0 SYNCS.PHASECHK.TRANS64 P0, [R7+URZ], R4 ;  /* 0x00000004070085a7 */ /* 0x000e64000800007f */
[----:B-1----:R-:W-:Y:S05]  /*ec20*/  @!P0 BRA `(.L_x_288) ;  /* 0xfffffffc00f08947 */ /* 0x002fea000383ffff */
[----:B------:R-:W-:Y:S05]  /*ec30*/  BRA `(.L_x_305) ;  /* 0xfffffff800307947 */ /* 0x000fea000383ffff */
.L_x_289:
[----:B0-----:R0:W1:Y:S02]  /*ec40*/  SYNCS.PHASECHK.TRANS64.TRYWAIT P0, [R8+URZ], R5 ;  /* 0x00000005080075a7 */ /* 0x001064000800017f */
[----:B-1----:R-:W-:Y:S05]  /*ec50*/  @!P0 NANOSLEEP.SYNCS 0x989680 ;  /* 0x009896800000895d */ /* 0x002fea0003900000 */
[----:B------:R-:W1:Y:S02]  /*ec60*/  @!P0 SYNCS.PHASECHK.TRANS64 P0, [R8+URZ], R5 ;  /* 0x00000005080085a7 */ /* 0x000e64000800007f */
[----:B-1----:R-:W-:Y:S05]  /*ec70*/  @!P0 BRA `(.L_x_289) ;  /* 0xfffffffc00f08947 */ /* 0x002fea000383ffff */
[----:B------:R-:W-:Y:S05]  /*ec80*/  BRA `(.L_x_306) ;  /* 0xfffffff800407947 */ /* 0x000fea000383ffff */
.L_x_290:
[----:B0-----:R0:W1:Y:S02]  /*ec90*/  SYNCS.PHASECHK.TRANS64.TRYWAIT P0, [R9+URZ], R4 ;  /* 0x00000004090075a7 */ /* 0x001064000800017f */
[----:B-1----:R-:W-:Y:S05]  /*eca0*/  @!P0 NANOSLEEP.SYNCS 0x989680 ;  /* 0x009896800000895d */ /* 0x002fea0003900000 */
[----:B------:R-:W1:Y:S02]  /*ecb0*/  @!P0 SYNCS.PHASECHK.TRANS64 P0, [R9+URZ], R4 ;  /* 0x00000004090085a7 */ /* 0x000e64000800007f */
[----:B-1----:R-:W-:Y:S05]  /*ecc0*/  @!P0 BRA `(.L_x_290) ;  /* 0xfffffffc00f08947 */ /* 0x002fea000383ffff */
[----:B------:R-:W-:Y:S05]  /*ecd0*/  BRA `(.L_x_307) ;  /* 0xfffffff800507947 */ /* 0x000fea000383ffff */
.L_x_291:
[----:B0-----:R0:W1:Y:S02]  /*ece0*/  SYNCS.PHASECHK.TRANS64.TRYWAIT P0, [R8+URZ], R5 ;  /* 0x00000005080075a7 */ /* 0x001064000800017f */
[----:B-1----:R-:W-:Y:S05]  /*ecf0*/  @!P0 NANOSLEEP.SYNCS 0x989680 ;  /* 0x009896800000895d */ /* 0x002fea0003900000 */
[----:B------:R-:W1:Y:S02]  /*ed00*/  @!P0 SYNCS.PHASECHK.TRANS64 P0, [R8+URZ], R5 ;  /* 0x00000005080085a7 */ /* 0x000e64000800007f */
[----:B-1----:R-:W-:Y:S05]  /*ed10*/  @!P0 BRA `(.L_x_291) ;  /* 0xfffffffc00f08947 */ /* 0x002fea000383ffff */
[----:B------:R-:W-:Y:S05]  /*ed20*/  BRA `(.L_x_308) ;  /* 0xfffffff800607947 */ /* 0x000fea000383ffff */
.L_x_292:
[----:B0-----:R0:W1:Y:S02]  /*ed30*/  SYNCS.PHASECHK.TRANS64.TRYWAIT P0, [R9+URZ], R4 ;  /* 0x00000004090075a7 */ /* 0x001064000800017f */
[----:B-1----:R-:W-:Y:S05]  /*ed40*/  @!P0 NANOSLEEP.SYNCS 0x989680 ;  /* 0x009896800000895d */ /* 0x002fea0003900000 */
[----:B------:R-:W1:Y:S02]  /*ed50*/  @!P0 SYNCS.PHASECHK.TRANS64 P0, [R9+URZ], R4 ;  /* 0x00000004090085a7 */ /* 0x000e64000800007f */
[----:B-1----:R-:W-:Y:S05]  /*ed60*/  @!P0 BRA `(.L_x_292) ;  /* 0xfffffffc00f08947 */ /* 0x002fea000383ffff */
[----:B------:R-:W-:Y:S05]  /*ed70*/  BRA `(.L_x_309) ;  /* 0xfffffff800707947 */ /* 0x000fea000383ffff */
.L_x_293:
[----:B0-----:R0:W1:Y:S02]  /*ed80*/  SYNCS.PHASECHK.TRANS64.TRYWAIT P0, [R8+URZ], R5 ;  /* 0x00000005080075a7 */ /* 0x001064000800017f */
[----:B-1----:R-:W-:Y:S05]  /*ed90*/  @!P0 NANOSLEEP.SYNCS 0x989680 ;  /* 0x009896800000895d */ /* 0x002fea0003900000 */
[----:B------:R-:W1:Y:S02]  /*eda0*/  @!P0 SYNCS.PHASECHK.TRANS64 P0, [R8+URZ], R5 ;  /* 0x00000005080085a7 */ /* 0x000e64000800007f */
[----:B-1----:R-:W-:Y:S05]  /*edb0*/  @!P0 BRA `(.L_x_293) ;  /* 0xfffffffc00f08947 */ /* 0x002fea000383ffff */
[----:B------:R-:W-:Y:S05]  /*edc0*/  BRA `(.L_x_310) ;  /* 0xfffffff800807947 */ /* 0x000fea000383ffff */
.L_x_294:
[----:B0-----:R0:W1:Y:S02]  /*edd0*/  SYNCS.PHASECHK.TRANS64.TRYWAIT P0, [R9+URZ], R4 ;  /* 0x00000004090075a7 */ /* 0x001064000800017f */
[----:B-1----:R-:W-:Y:S05]  /*ede0*/  @!P0 NANOSLEEP.SYNCS 0x989680 ;  /* 0x009896800000895d */ /* 0x002fea0003900000 */
[----:B------:R-:W1:Y:S02]  /*edf0*/  @!P0 SYNCS.PHASECHK.TRANS64 P0, [R9+URZ], R4 ;  /* 0x00000004090085a7 */ /* 0x000e64000800007f */
[----:B-1----:R-:W-:Y:S05]  /*ee00*/  @!P0 BRA `(.L_x_294) ;  /* 0xfffffffc00f08947 */ /* 0x002fea000383ffff */
[----:B------:R-:W-:Y:S05]  /*ee10*/  BRA `(.L_x_311) ;  /* 0xfffffff800907947 */ /* 0x000fea000383ffff */
.L_x_295:
[----:B0-----:R0:W1:Y:S02]  /*ee20*/  SYNCS.PHASECHK.TRANS64.TRYWAIT P0, [R8+URZ], R5 ;  /* 0x00000005080075a7 */ /* 0x001064000800017f */
[----:B-1----:R-:W-:Y:S05]  /*ee30*/  @!P0 NANOSLEEP.SYNCS 0x989680 ;  /* 0x009896800000895d */ /* 0x002fea0003900000 */
[----:B------:R-:W1:Y:S02]  /*ee40*/  @!P0 SYNCS.PHASECHK.TRANS64 P0, [R8+URZ], R5 ;  /* 0x00000005080085a7 */ /* 0x000e64000800007f */
[----:B-1----:R-:W-:Y:S05]  /*ee50*/  @!P0 BRA `(.L_x_295) ;  /* 0xfffffffc00f08947 */ /* 0x002fea000383ffff */
[----:B------:R-:W-:Y:S05]  /*ee60*/  BRA `(.L_x_312) ;  /* 0xfffffff800a07947 */ /* 0x000fea000383ffff */
.L_x_296:
[----:B-1----:R1:W2:Y:S02]  /*ee70*/  SYNCS.PHASECHK.TRANS64.TRYWAIT P0, [R11+URZ], R6 ;  /* 0x000000060b0075a7 */ /* 0x0022a4000800017f */
[----:B--2---:R-:W-:Y:S05]  /*ee80*/  @!P0 NANOSLEEP.SYNCS 0x989680 ;  /* 0x009896800000895d */ /* 0x004fea0003900000 */
[----:B------:R-:W2:Y:S02]  /*ee90*/  @!P0 SYNCS.PHASECHK.TRANS64 P0, [R11+URZ], R6 ;  /* 0x000000060b0085a7 */ /* 0x000ea4000800007f */
[----:B--2---:R-:W-:Y:S05]  /*eea0*/  @!P0 BRA `(.L_x_296) ;  /* 0xfffffffc00f08947 */ /* 0x004fea000383ffff */
[----:B------:R-:W-:Y:S05]  /*eeb0*/  BRA `(.L_x_313) ;  /* 0xfffffff800a87947 */ /* 0x000fea000383ffff */
.L_x_314:
[----:B------:R-:W-:-:S00]  /*eec0*/  BRA `(.L_x_314) ;  /* 0xfffffffc00fc7947 */ /* 0x000fc0000383ffff */
[----:B------:R-:W-:-:S00]  /*eed0*/  NOP ;  /* 0x0000000000007918 */ /* 0x000fc00000000000 */
        /* <DEDUP_REMOVED lines=10> */
.L_x_315:


//--------------------- .nv.shared._ZN7cutlass13device_kernelINS_4gemm6kernel13GemmUniversalIN4cute5tupleIJiiiiEEENS1_10collective13CollectiveMmaINS1_37MainloopSm90TmaGmmaWarpSpecializedFP8ILi10ENS5_IJNS4_1CILi2EEENSA_ILi1EEESC_EEENS1_35KernelTmaWarpSpecializedCooperativeEEENS5_IJNSA_ILi128EEENSA_ILi224EEENSA_ILi64EEEEEENS_12float_e4m3_tENS5_IJlSC_lEEESK_SL_NS4_8TiledMMAINS4_8MMA_AtomIJNS4_4SM904GMMA30MMA_64x32x32_F32E4M3E4M3_SS_TNILNSP_7ScaleInE1ELSR_1EEEEEENS4_6LayoutISD_NS5_IJSC_NSA_ILi0EEESV_EEEEENS5_IJNS4_10UnderscoreESY_SY_EEEEENS4_13SM90_TMA_LOADENS4_14ComposedLayoutINS4_7SwizzleILi2ELi4ELi3EEENS4_18smem_ptr_flag_bitsILi8EEENSU_INS5_IJNSA_ILi8EEESI_EEENS5_IJSI_SC_EEEEEEEvNS4_8identityENS4_23SM90_TMA_LOAD_MULTICASTES1B_vS1C_EENS_8epilogue10collective6detail29Sm90TmaWarpSpecializedAdapterINS1G_15DefaultEpilogueISK_SL_SL_NS1F_6thread17LinearCombinationISK_Li1EffLNS1K_9ScaleType4KindE0ELNS_15FloatRoundStyleE2ESK_EENS1_15EpilogueDefaultEEEEEvvEEEEvNT_6ParamsE --------------------------
	.section	.nv.shared._ZN7cutlass13device_kernelINS_4gemm6kernel13GemmUniversalIN4cute5tupleIJiiiiEEENS1_10collective13CollectiveMmaINS1_37MainloopSm90TmaGmmaWarpSpecializedFP8ILi10ENS5_IJNS4_1CILi2EEENSA_ILi1EEESC_EEENS1_35KernelTmaWarpSpecializedCooperativeEEENS5_IJNSA_ILi128EEENSA_ILi224EEENSA_ILi64EEEEEENS_12float_e4m3_tENS5_IJlSC_lEEESK_SL_NS4_8TiledMMAINS4_8MMA_AtomIJNS4_4SM904GMMA30MMA_64x32x32_F32E4M3E4M3_SS_TNILNSP_7ScaleInE1ELSR_1EEEEEENS4_6LayoutISD_NS5_IJSC_NSA_ILi0EEESV_EEEEENS5_IJNS4_10UnderscoreESY_SY_EEEEENS4_13SM90_TMA_LOADENS4_14ComposedLayoutINS4_7SwizzleILi2ELi4ELi3EEENS4_18smem_ptr_flag_bitsILi8EEENSU_INS5_IJNSA_ILi8EEESI_EEENS5_IJSI_SC_EEEEEEEvNS4_8identityENS4_23SM90_TMA_LOAD_MULTICASTES1B_vS1C_EENS_8epilogue10collective6detail29Sm90TmaWarpSpecializedAdapterINS1G_15DefaultEpilogueISK_SL_SL_NS1F_6thread17LinearCombinationISK_Li1EffLNS1K_9ScaleType4KindE0ELNS_15FloatRoundStyleE2ESK_EENS1_15EpilogueDefaultEEEEEvvEEEEvNT_6ParamsE,"aw",@nobits
	.sectionflags	@""
	.align	16
	.zero		1024


//--------------------- .nv.shared.reserved.0     --------------------------
	.section	.nv.shared.reserved.0,"aw",@nobits
	.weak		__nv_reservedSMEM_offset_0_alias
	.size		__nv_reservedSMEM_offset_0_alias, 0, 0
	.other		__nv_reservedSMEM_offset_0_alias,@"STO_CUDA_RESERVED_SHARED STV_DEFAULT"
__nv_reservedSMEM_offset_0_alias:
	.zero		0


//--------------------- .nv.global                --------------------------
	.section	.nv.global,"aw",@nobits
.nv.global:
	.type		_ZN40_INTERNAL_29acc33a_4_k_cu_325b2c06_143904cute1_E,@object
	.size		_ZN40_INTERNAL_29acc33a_4_k_cu_325b2c06_143904cute1_E,(_ZN40_INTERNAL_29acc33a_4_k_cu_325b2c06_143904cuda3std3__45__cpo6cbeginE - _ZN40_INTERNAL_29acc33a_4_k_cu_325b2c06_143904cute1_E)
_ZN40_INTERNAL_29acc33a_4_k_cu_325b2c06_143904cute1_E:
	.zero		1
	.type		_ZN40_INTERNAL_29acc33a_4_k_cu_325b2c06_143904cuda3std3__45__cpo6cbeginE,@object
	.size		_ZN40_INTERNAL_29acc33a_4_k_cu_325b2c06_143904cuda3std3__45__cpo6cbeginE,(_ZN40_INTERNAL_29acc33a_4_k_cu_325b2c06_143904cuda3std3__48in_placeE - _ZN40_INTERNAL_29acc33a_4_k_cu_325b2c06_143904cuda3std3__45__cpo6cbeginE)
_ZN40_INTERNAL_29acc33a_4_k_cu_325b2c06_143904cuda3std3__45__cpo6cbeginE:
	.zero		1
	.type		_ZN40_INTERNAL_29acc33a_4_k_cu_325b2c06_143904cuda3std3__48in_placeE,@object
	.size		_ZN40_INTERNAL_29acc33a_4_k_cu_325b2c06_143904cuda3std3__48in_placeE,(_ZN40_INTERNAL_29acc33a_4_k_cu_325b2c06_143904cuda3std6ranges3__45__cpo9iter_moveE - _ZN40_INTERNAL_29acc33a_4_k_cu_325b2c06_143904cuda3std3__48in_placeE)
_ZN40_INTERNAL_29acc33a_4_k_cu_325b2c06_143904cuda3std3__48in_placeE:
	.zero		1
	.type		_ZN40_INTERNAL_29acc33a_4_k_cu_325b2c06_143904cuda3std6ranges3__45__cpo9iter_moveE,@object
	.size		_ZN40_INTERNAL_29acc33a_4_k_cu_325b2c06_143904cuda3std6ranges3__45__cpo9iter_moveE,(_ZN40_INTERNAL_29acc33a_4_k_cu_325b2c06_143904cuda3std3__45__cpo5beginE - _ZN40_INTERNAL_29acc33a_4_k_cu_325b2c06_143904cuda3std6ranges3__45__cpo9iter_moveE)
_ZN40_INTERNAL_29acc33a_4_k_cu_325b2c06_143904cuda3std6ranges3__45__cpo9iter_moveE:
	.zero		1
	.type		_ZN40_INTERNAL_29acc33a_4_k_cu_325b2c06_143904cuda3std3__45__cpo5beginE,@object
	.size		_ZN40_INTERNAL_29acc33a_4_k_cu_325b2c06_143904cuda3std3__45__cpo5beginE,(_ZN40_INTERNAL_29acc33a_4_k_cu_325b2c06_143904cuda3std3__442_GLOBAL__N__29acc33a_4_k_cu_325b2c06_143906ignoreE - _ZN40_INTERNAL_29acc33a_4_k_cu_325b2c06_143904cuda3std3__45__cpo5beginE)
_ZN40_INTERNAL_29acc33a_4_k_cu_325b2c06_143904cuda3std3__45__cpo5beginE:
	.zero		1
	.type		_ZN40_INTERNAL_29acc33a_4_k_cu_325b2c06_143904cuda3std3__442_GLOBAL__N__29acc33a_4_k_cu_325b2c06_143906ignoreE,@object
	.size		_ZN40_INTERNAL_29acc33a_4_k_cu_325b2c06_143904cuda3std3__442_GLOBAL__N__29acc33a_4_k_cu_325b2c06_143906ignoreE,(_ZN40_INTERNAL_29acc33a_4_k_cu_325b2c06_143904cute7productE - _ZN40_INTERNAL_29acc33a_4_k_cu_325b2c06_143904cuda3std3__442_GLOBAL__N__29acc33a_4_k_cu_325b2c06_143906ignoreE)
_ZN40_INTERNAL_29acc33a_4_k_cu_325b2c06_143904cuda3std3__442_GLOBAL__N__29acc33a_4_k_cu_325b2c06_143906ignoreE:
	.zero		1
	.type		_ZN40_INTERNAL_29acc33a_4_k_cu_325b2c06_143904cute7productE,@object
	.size		_ZN40_INTERNAL_29acc33a_4_k_cu_325b2c06_143904cute7productE,(_ZN40_INTERNAL_29acc33a_4_k_cu_325b2c06_143904cuda3std3__45__cpo3endE - _ZN40_INTERNAL_29acc33a_4_k_cu_325b2c06_143904cute7productE)
_ZN40_INTERNAL_29acc33a_4_k_cu_325b2c06_143904cute7productE:
	.zero		1
	.type		_ZN40_INTERNAL_29acc33a_4_k_cu_325b2c06_143904cuda3std3__45__cpo3endE,@object
	.size		_ZN40_INTERNAL_29acc33a_4_k_cu_325b2c06_143904cuda3std3__45__cpo3endE,(_ZN40_INTERNAL_29acc33a_4_k_cu_325b2c06_143904cuda3std3__419piecewise_constructE - _ZN40_INTERNAL_29acc33a_4_k_cu_325b2c06_143904cuda3std3__45__cpo3endE)
_ZN40_INTERNAL_29acc33a_4_k_cu_325b2c06_143904cuda3std3__45__cpo3endE:
	.zero		1
	.type		_ZN40_INTERNAL_29acc33a_4_k_cu_325b2c06_143904cuda3std3__419piecewise_constructE,@object
	.size		_ZN40_INTERNAL_29acc33a_4_k_cu_325b2c06_143904cuda3std3__419piecewise_constructE,(_ZN40_INTERNAL_29acc33a_4_k_cu_325b2c06_143904cuda3std3__45__cpo4cendE - _ZN40_INTERNAL_29acc33a_4_k_cu_325b2c06_143904cuda3std3__419piecewise_constructE)
_ZN40_INTERNAL_29acc33a_4_k_cu_325b2c06_143904cuda3std3__419piecewise_constructE:
	.zero		1
	.type		_ZN40_INTERNAL_29acc33a_4_k_cu_325b2c06_143904cuda3std3__45__cpo4cendE,@object
	.size		_ZN40_INTERNAL_29acc33a_4_k_cu_325b2c06_143904cuda3std3__45__cpo4cendE,(_ZN40_INTERNAL_29acc33a_4_k_cu_325b2c06_143904cuda3std6ranges3__45__cpo4swapE - _ZN40_INTERNAL_29acc33a_4_k_cu_325b2c06_143904cuda3std3__45__cpo4cendE)
_ZN40_INTERNAL_29acc33a_4_k_cu_325b2c06_143904cuda3std3__45__cpo4cendE:
	.zero		1
	.type		_ZN40_INTERNAL_29acc33a_4_k_cu_325b2c06_143904cuda3std6ranges3__45__cpo4swapE,@object
	.size		_ZN40_INTERNAL_29acc33a_4_k_cu_325b2c06_143904cuda3std6ranges3__45__cpo4swapE,(.L_7 - _ZN40_INTERNAL_29acc33a_4_k_cu_325b2c06_143904cuda3std6ranges3__45__cpo4swapE)
_ZN40_INTERNAL_29acc33a_4_k_cu_325b2c06_143904cuda3std6ranges3__45__cpo4swapE:
	.zero		1
.L_7:


//--------------------- .nv.constant0._ZN7cutlass13device_kernelINS_4gemm6kernel13GemmUniversalIN4cute5tupleIJiiiiEEENS1_10collective13CollectiveMmaINS1_37MainloopSm90TmaGmmaWarpSpecializedFP8ILi10ENS5_IJNS4_1CILi2EEENSA_ILi1EEESC_EEENS1_35KernelTmaWarpSpecializedCooperativeEEENS5_IJNSA_ILi128EEENSA_ILi224EEENSA_ILi64EEEEEENS_12float_e4m3_tENS5_IJlSC_lEEESK_SL_NS4_8TiledMMAINS4_8MMA_AtomIJNS4_4SM904GMMA30MMA_64x32x32_F32E4M3E4M3_SS_TNILNSP_7ScaleInE1ELSR_1EEEEEENS4_6LayoutISD_NS5_IJSC_NSA_ILi0EEESV_EEEEENS5_IJNS4_10UnderscoreESY_SY_EEEEENS4_13SM90_TMA_LOADENS4_14ComposedLayoutINS4_7SwizzleILi2ELi4ELi3EEENS4_18smem_ptr_flag_bitsILi8EEENSU_INS5_IJNSA_ILi8EEESI_EEENS5_IJSI_SC_EEEEEEEvNS4_8identityENS4_23SM90_TMA_LOAD_MULTICASTES1B_vS1C_EENS_8epilogue10collective6detail29Sm90TmaWarpSpecializedAdapterINS1G_15DefaultEpilogueISK_SL_SL_NS1F_6thread17LinearCombinationISK_Li1EffLNS1K_9ScaleType4KindE0ELNS_15FloatRoundStyleE2ESK_EENS1_15EpilogueDefaultEEEEEvvEEEEvNT_6ParamsE --------------------------
	.section	.nv.constant0._ZN7cutlass13device_kernelINS_4gemm6kernel13GemmUniversalIN4cute5tupleIJiiiiEEENS1_10collective13CollectiveMmaINS1_37MainloopSm90TmaGmmaWarpSpecializedFP8ILi10ENS5_IJNS4_1CILi2EEENSA_ILi1EEESC_EEENS1_35KernelTmaWarpSpecializedCooperativeEEENS5_IJNSA_ILi128EEENSA_ILi224EEENSA_ILi64EEEEEENS_12float_e4m3_tENS5_IJlSC_lEEESK_SL_NS4_8TiledMMAINS4_8MMA_AtomIJNS4_4SM904GMMA30MMA_64x32x32_F32E4M3E4M3_SS_TNILNSP_7ScaleInE1ELSR_1EEEEEENS4_6LayoutISD_NS5_IJSC_NSA_ILi0EEESV_EEEEENS5_IJNS4_10UnderscoreESY_SY_EEEEENS4_13SM90_TMA_LOADENS4_14ComposedLayoutINS4_7SwizzleILi2ELi4ELi3EEENS4_18smem_ptr_flag_bitsILi8EEENSU_INS5_IJNSA_ILi8EEESI_EEENS5_IJSI_SC_EEEEEEEvNS4_8identityENS4_23SM90_TMA_LOAD_MULTICASTES1B_vS1C_EENS_8epilogue10collective6detail29Sm90TmaWarpSpecializedAdapterINS1G_15DefaultEpilogueISK_SL_SL_NS1F_6thread17LinearCombinationISK_Li1EffLNS1K_9ScaleType4KindE0ELNS_15FloatRoundStyleE2ESK_EENS1_15EpilogueDefaultEEEEEvvEEEEvNT_6ParamsE,"a",@progbits
	.sectionflags	@""
	.align	4
.nv.constant0._ZN7cutlass13device_kernelINS_4gemm6kernel13GemmUniversalIN4cute5tupleIJiiiiEEENS1_10collective13CollectiveMmaINS1_37MainloopSm90TmaGmmaWarpSpecializedFP8ILi10ENS5_IJNS4_1CILi2EEENSA_ILi1EEESC_EEENS1_35KernelTmaWarpSpecializedCooperativeEEENS5_IJNSA_ILi128EEENSA_ILi224EEENSA_ILi64EEEEEENS_12float_e4m3_tENS5_IJlSC_lEEESK_SL_NS4_8TiledMMAINS4_8MMA_AtomIJNS4_4SM904GMMA30MMA_64x32x32_F32E4M3E4M3_SS_TNILNSP_7ScaleInE1ELSR_1EEEEEENS4_6LayoutISD_NS5_IJSC_NSA_ILi0EEESV_EEEEENS5_IJNS4_10UnderscoreESY_SY_EEEEENS4_13SM90_TMA_LOADENS4_14ComposedLayoutINS4_7SwizzleILi2ELi4ELi3EEENS4_18smem_ptr_flag_bitsILi8EEENSU_INS5_IJNSA_ILi8EEESI_EEENS5_IJSI_SC_EEEEEEEvNS4_8identityENS4_23SM90_TMA_LOAD_MULTICASTES1B_vS1C_EENS_8epilogue10collective6detail29Sm90TmaWarpSpecializedAdapterINS1G_15DefaultEpilogueISK_SL_SL_NS1F_6thread17LinearCombinationISK_Li1EffLNS1K_9ScaleType4KindE0ELNS_15FloatRoundStyleE2ESK_EENS1_15EpilogueDefaultEEEEEvvEEEEvNT_6ParamsE:
	.zero		1664


//--------------------- SYMBOLS --------------------------

	.type		.nv.reservedSmem.offset0,@object
	.size		.nv.reservedSmem.offset0,0x4
